//
// Generated by NVIDIA NVVM Compiler
//
// Compiler Build ID: CL-36424714
// Cuda compilation tools, release 13.0, V13.0.88
// Based on NVVM 20.0.0
//

.version 9.0
.target sm_100
.address_size 64

	// .globl	_Z21reflection_pad_kernelPKaPaiiii

.visible .entry _Z21reflection_pad_kernelPKaPaiiii(
	.param .u64 .ptr .align 1 _Z21reflection_pad_kernelPKaPaiiii_param_0,
	.param .u64 .ptr .align 1 _Z21reflection_pad_kernelPKaPaiiii_param_1,
	.param .u32 _Z21reflection_pad_kernelPKaPaiiii_param_2,
	.param .u32 _Z21reflection_pad_kernelPKaPaiiii_param_3,
	.param .u32 _Z21reflection_pad_kernelPKaPaiiii_param_4,
	.param .u32 _Z21reflection_pad_kernelPKaPaiiii_param_5
)
{
	.reg .pred 	%p<7>;
	.reg .b16 	%rs<5>;
	.reg .b32 	%r<27>;
	.reg .b64 	%rd<20>;

	ld.param.u64 	%rd3, [_Z21reflection_pad_kernelPKaPaiiii_param_0];
	ld.param.u64 	%rd4, [_Z21reflection_pad_kernelPKaPaiiii_param_1];
	ld.param.u32 	%r5, [_Z21reflection_pad_kernelPKaPaiiii_param_3];
	ld.param.u32 	%r6, [_Z21reflection_pad_kernelPKaPaiiii_param_4];
	ld.param.u32 	%r7, [_Z21reflection_pad_kernelPKaPaiiii_param_5];
	cvta.to.global.u64 	%rd1, %rd4;
	cvta.to.global.u64 	%rd2, %rd3;
	mov.u32 	%r8, %ctaid.y;
	mov.u32 	%r9, %ntid.y;
	mov.u32 	%r10, %tid.y;
	mad.lo.s32 	%r1, %r8, %r9, %r10;
	mov.u32 	%r11, %ctaid.x;
	mov.u32 	%r12, %ntid.x;
	mov.u32 	%r13, %tid.x;
	mad.lo.s32 	%r2, %r11, %r12, %r13;
	mul.lo.s32 	%r3, %r7, %r1;
	add.s32 	%r14, %r3, %r2;
	mul.lo.s32 	%r4, %r14, %r5;
	setp.ge.s32 	%p1, %r1, %r6;
	setp.ge.s32 	%p2, %r2, %r7;
	or.pred  	%p3, %p1, %p2;
	@%p3 bra 	$L__BB0_2;
	cvt.s64.s32 	%rd17, %r4;
	add.s64 	%rd18, %rd2, %rd17;
	ld.global.u8 	%rs4, [%rd18];
	add.s64 	%rd19, %rd1, %rd17;
	st.global.u8 	[%rd19], %rs4;
	bra.uni 	$L__BB0_8;
$L__BB0_2:
	setp.lt.s32 	%p4, %r1, %r6;
	@%p4 bra 	$L__BB0_4;
	shl.b32 	%r15, %r6, 1;
	not.b32 	%r16, %r1;
	add.s32 	%r17, %r15, %r16;
	mad.lo.s32 	%r18, %r17, %r7, %r2;
	mul.lo.s32 	%r19, %r18, %r5;
	cvt.s64.s32 	%rd5, %r19;
	add.s64 	%rd6, %rd2, %rd5;
	ld.global.u8 	%rs1, [%rd6];
	cvt.s64.s32 	%rd7, %r4;
	add.s64 	%rd8, %rd1, %rd7;
	st.global.u8 	[%rd8], %rs1;
	bra.uni 	$L__BB0_8;
$L__BB0_4:
	setp.gt.s32 	%p5, %r2, -1;
	@%p5 bra 	$L__BB0_6;
	sub.s32 	%r25, %r3, %r2;
	mad.lo.s32 	%r26, %r5, %r25, %r5;
	cvt.s64.s32 	%rd13, %r26;
	add.s64 	%rd14, %rd2, %rd13;
	ld.global.u8 	%rs3, [%rd14];
	cvt.s64.s32 	%rd15, %r4;
	add.s64 	%rd16, %rd1, %rd15;
	st.global.u8 	[%rd16], %rs3;
	bra.uni 	$L__BB0_8;
$L__BB0_6:
	setp.lt.s32 	%p6, %r2, %r7;
	@%p6 bra 	$L__BB0_8;
	shl.b32 	%r20, %r7, 1;
	not.b32 	%r21, %r2;
	add.s32 	%r22, %r20, %r21;
	add.s32 	%r23, %r22, %r3;
	mul.lo.s32 	%r24, %r23, %r5;
	cvt.s64.s32 	%rd9, %r24;
	add.s64 	%rd10, %rd2, %rd9;
	ld.global.u8 	%rs2, [%rd10];
	cvt.s64.s32 	%rd11, %r4;
	add.s64 	%rd12, %rd1, %rd11;
	st.global.u8 	[%rd12], %rs2;
$L__BB0_8:
	ret;

}
	// .globl	_Z13unfold_kernelPKaPaiiiii
.visible .entry _Z13unfold_kernelPKaPaiiiii(
	.param .u64 .ptr .align 1 _Z13unfold_kernelPKaPaiiiii_param_0,
	.param .u64 .ptr .align 1 _Z13unfold_kernelPKaPaiiiii_param_1,
	.param .u32 _Z13unfold_kernelPKaPaiiiii_param_2,
	.param .u32 _Z13unfold_kernelPKaPaiiiii_param_3,
	.param .u32 _Z13unfold_kernelPKaPaiiiii_param_4,
	.param .u32 _Z13unfold_kernelPKaPaiiiii_param_5,
	.param .u32 _Z13unfold_kernelPKaPaiiiii_param_6
)
{
	.reg .pred 	%p<89>;
	.reg .b16 	%rs<16>;
	.reg .b32 	%r<170>;
	.reg .b64 	%rd<65>;

	ld.param.u64 	%rd3, [_Z13unfold_kernelPKaPaiiiii_param_0];
	ld.param.u64 	%rd4, [_Z13unfold_kernelPKaPaiiiii_param_1];
	ld.param.u32 	%r85, [_Z13unfold_kernelPKaPaiiiii_param_3];
	ld.param.u32 	%r86, [_Z13unfold_kernelPKaPaiiiii_param_4];
	ld.param.u32 	%r87, [_Z13unfold_kernelPKaPaiiiii_param_5];
	ld.param.u32 	%r88, [_Z13unfold_kernelPKaPaiiiii_param_6];
	cvta.to.global.u64 	%rd1, %rd4;
	cvta.to.global.u64 	%rd2, %rd3;
	mov.u32 	%r89, %ctaid.y;
	mov.u32 	%r90, %ntid.y;
	mov.u32 	%r91, %tid.y;
	mad.lo.s32 	%r1, %r89, %r90, %r91;
	mov.u32 	%r92, %ctaid.x;
	mov.u32 	%r93, %ntid.x;
	mov.u32 	%r94, %tid.x;
	mad.lo.s32 	%r2, %r92, %r93, %r94;
	setp.ge.s32 	%p1, %r1, %r86;
	setp.ge.s32 	%p2, %r2, %r87;
	or.pred  	%p3, %p1, %p2;
	setp.lt.s32 	%p4, %r88, 1;
	or.pred  	%p5, %p3, %p4;
	@%p5 bra 	$L__BB1_43;
	mad.lo.s32 	%r96, %r87, %r1, %r2;
	mul.lo.s32 	%r3, %r96, %r88;
	and.b32  	%r4, %r88, 7;
	add.s32 	%r5, %r4, -1;
	and.b32  	%r6, %r88, 3;
	and.b32  	%r7, %r88, 2147483640;
	and.b32  	%r8, %r88, 1;
	neg.s32 	%r9, %r7;
	shl.b32 	%r10, %r85, 3;
	add.s32 	%r11, %r2, 2;
	add.s32 	%r12, %r2, 7;
	mul.lo.s32 	%r13, %r88, %r85;
	mov.b32 	%r148, 0;
$L__BB1_2:
	setp.lt.u32 	%p6, %r88, 8;
	add.s32 	%r15, %r148, %r1;
	mul.lo.s32 	%r16, %r15, %r87;
	add.s32 	%r17, %r148, %r3;
	mul.lo.s32 	%r18, %r17, %r88;
	mov.b32 	%r168, 0;
	@%p6 bra 	$L__BB1_21;
	add.s32 	%r98, %r18, 7;
	mul.lo.s32 	%r165, %r85, %r98;
	add.s32 	%r99, %r18, 6;
	mul.lo.s32 	%r164, %r85, %r99;
	add.s32 	%r100, %r18, 5;
	mul.lo.s32 	%r163, %r85, %r100;
	add.s32 	%r101, %r18, 4;
	mul.lo.s32 	%r162, %r85, %r101;
	add.s32 	%r102, %r18, 3;
	mul.lo.s32 	%r161, %r85, %r102;
	add.s32 	%r103, %r18, 2;
	mul.lo.s32 	%r160, %r85, %r103;
	mad.lo.s32 	%r159, %r85, %r18, %r85;
	add.s32 	%r104, %r2, %r16;
	mul.lo.s32 	%r150, %r85, %r104;
	add.s32 	%r157, %r150, %r85;
	add.s32 	%r105, %r11, %r16;
	mul.lo.s32 	%r156, %r85, %r105;
	add.s32 	%r158, %r2, 3;
	add.s32 	%r106, %r158, %r16;
	mul.lo.s32 	%r155, %r85, %r106;
	add.s32 	%r107, %r104, 4;
	mul.lo.s32 	%r154, %r85, %r107;
	add.s32 	%r108, %r104, 5;
	mul.lo.s32 	%r153, %r85, %r108;
	add.s32 	%r109, %r104, 6;
	mul.lo.s32 	%r152, %r85, %r109;
	add.s32 	%r110, %r12, %r16;
	mul.lo.s32 	%r151, %r85, %r110;
	mul.lo.s32 	%r149, %r13, %r17;
	mov.u32 	%r166, %r9;
$L__BB1_4:
	.pragma "nounroll";
	setp.ge.s32 	%p7, %r15, %r86;
	add.s32 	%r111, %r158, -3;
	setp.lt.s32 	%p8, %r111, 0;
	setp.ge.s32 	%p9, %r111, %r87;
	or.pred  	%p10, %p9, %p7;
	or.pred  	%p11, %p10, %p8;
	@%p11 bra 	$L__BB1_6;
	cvt.s64.s32 	%rd5, %r150;
	add.s64 	%rd6, %rd2, %rd5;
	ld.global.u8 	%rs1, [%rd6];
	cvt.s64.s32 	%rd7, %r149;
	add.s64 	%rd8, %rd1, %rd7;
	st.global.u8 	[%rd8], %rs1;
$L__BB1_6:
	add.s32 	%r112, %r158, -2;
	setp.lt.s32 	%p13, %r112, 0;
	setp.ge.s32 	%p14, %r112, %r87;
	or.pred  	%p15, %p14, %p7;
	or.pred  	%p16, %p15, %p13;
	@%p16 bra 	$L__BB1_8;
	cvt.s64.s32 	%rd9, %r157;
	add.s64 	%rd10, %rd2, %rd9;
	ld.global.u8 	%rs2, [%rd10];
	cvt.s64.s32 	%rd11, %r159;
	add.s64 	%rd12, %rd1, %rd11;
	st.global.u8 	[%rd12], %rs2;
$L__BB1_8:
	add.s32 	%r113, %r158, -1;
	setp.lt.s32 	%p18, %r113, 0;
	setp.ge.s32 	%p19, %r113, %r87;
	or.pred  	%p20, %p19, %p7;
	or.pred  	%p21, %p20, %p18;
	@%p21 bra 	$L__BB1_10;
	cvt.s64.s32 	%rd13, %r156;
	add.s64 	%rd14, %rd2, %rd13;
	ld.global.u8 	%rs3, [%rd14];
	cvt.s64.s32 	%rd15, %r160;
	add.s64 	%rd16, %rd1, %rd15;
	st.global.u8 	[%rd16], %rs3;
$L__BB1_10:
	setp.lt.s32 	%p23, %r158, 0;
	setp.ge.s32 	%p24, %r158, %r87;
	or.pred  	%p25, %p24, %p7;
	or.pred  	%p26, %p25, %p23;
	@%p26 bra 	$L__BB1_12;
	cvt.s64.s32 	%rd17, %r155;
	add.s64 	%rd18, %rd2, %rd17;
	ld.global.u8 	%rs4, [%rd18];
	cvt.s64.s32 	%rd19, %r161;
	add.s64 	%rd20, %rd1, %rd19;
	st.global.u8 	[%rd20], %rs4;
$L__BB1_12:
	add.s32 	%r114, %r158, 1;
	setp.lt.s32 	%p28, %r114, 0;
	setp.ge.s32 	%p29, %r114, %r87;
	or.pred  	%p30, %p29, %p7;
	or.pred  	%p31, %p30, %p28;
	@%p31 bra 	$L__BB1_14;
	cvt.s64.s32 	%rd21, %r154;
	add.s64 	%rd22, %rd2, %rd21;
	ld.global.u8 	%rs5, [%rd22];
	cvt.s64.s32 	%rd23, %r162;
	add.s64 	%rd24, %rd1, %rd23;
	st.global.u8 	[%rd24], %rs5;
$L__BB1_14:
	add.s32 	%r115, %r158, 2;
	setp.lt.s32 	%p33, %r115, 0;
	setp.ge.s32 	%p34, %r115, %r87;
	or.pred  	%p35, %p34, %p7;
	or.pred  	%p36, %p35, %p33;
	@%p36 bra 	$L__BB1_16;
	cvt.s64.s32 	%rd25, %r153;
	add.s64 	%rd26, %rd2, %rd25;
	ld.global.u8 	%rs6, [%rd26];
	cvt.s64.s32 	%rd27, %r163;
	add.s64 	%rd28, %rd1, %rd27;
	st.global.u8 	[%rd28], %rs6;
$L__BB1_16:
	add.s32 	%r116, %r158, 3;
	setp.lt.s32 	%p38, %r116, 0;
	setp.ge.s32 	%p39, %r116, %r87;
	or.pred  	%p40, %p39, %p7;
	or.pred  	%p41, %p40, %p38;
	@%p41 bra 	$L__BB1_18;
	cvt.s64.s32 	%rd29, %r152;
	add.s64 	%rd30, %rd2, %rd29;
	ld.global.u8 	%rs7, [%rd30];
	cvt.s64.s32 	%rd31, %r164;
	add.s64 	%rd32, %rd1, %rd31;
	st.global.u8 	[%rd32], %rs7;
$L__BB1_18:
	add.s32 	%r117, %r158, 4;
	setp.lt.s32 	%p43, %r117, 0;
	setp.ge.s32 	%p44, %r117, %r87;
	or.pred  	%p45, %p44, %p7;
	or.pred  	%p46, %p45, %p43;
	@%p46 bra 	$L__BB1_20;
	cvt.s64.s32 	%rd33, %r151;
	add.s64 	%rd34, %rd2, %rd33;
	ld.global.u8 	%rs8, [%rd34];
	cvt.s64.s32 	%rd35, %r165;
	add.s64 	%rd36, %rd1, %rd35;
	st.global.u8 	[%rd36], %rs8;
$L__BB1_20:
	add.s32 	%r166, %r166, 8;
	add.s32 	%r165, %r165, %r10;
	add.s32 	%r164, %r164, %r10;
	add.s32 	%r163, %r163, %r10;
	add.s32 	%r162, %r162, %r10;
	add.s32 	%r161, %r161, %r10;
	add.s32 	%r160, %r160, %r10;
	add.s32 	%r159, %r159, %r10;
	add.s32 	%r158, %r158, 8;
	add.s32 	%r157, %r157, %r10;
	add.s32 	%r156, %r156, %r10;
	add.s32 	%r155, %r155, %r10;
	add.s32 	%r154, %r154, %r10;
	add.s32 	%r153, %r153, %r10;
	add.s32 	%r152, %r152, %r10;
	add.s32 	%r151, %r151, %r10;
	add.s32 	%r150, %r150, %r10;
	add.s32 	%r149, %r149, %r10;
	setp.ne.s32 	%p47, %r166, 0;
	mov.u32 	%r168, %r7;
	@%p47 bra 	$L__BB1_4;
$L__BB1_21:
	setp.eq.s32 	%p48, %r4, 0;
	@%p48 bra 	$L__BB1_42;
	setp.lt.u32 	%p49, %r5, 3;
	@%p49 bra 	$L__BB1_32;
	setp.ge.s32 	%p50, %r15, %r86;
	add.s32 	%r73, %r168, %r2;
	setp.lt.s32 	%p51, %r73, 0;
	setp.ge.s32 	%p52, %r73, %r87;
	or.pred  	%p53, %p52, %p50;
	or.pred  	%p54, %p53, %p51;
	@%p54 bra 	$L__BB1_25;
	add.s32 	%r118, %r73, %r16;
	mul.lo.s32 	%r119, %r118, %r85;
	cvt.s64.s32 	%rd37, %r119;
	add.s64 	%rd38, %rd2, %rd37;
	ld.global.u8 	%rs9, [%rd38];
	add.s32 	%r120, %r18, %r168;
	mul.lo.s32 	%r121, %r120, %r85;
	cvt.s64.s32 	%rd39, %r121;
	add.s64 	%rd40, %rd1, %rd39;
	st.global.u8 	[%rd40], %rs9;
$L__BB1_25:
	setp.ge.s32 	%p55, %r15, %r86;
	add.s32 	%r74, %r73, 1;
	setp.lt.s32 	%p56, %r74, 0;
	setp.ge.s32 	%p57, %r74, %r87;
	or.pred  	%p58, %p57, %p55;
	or.pred  	%p59, %p58, %p56;
	@%p59 bra 	$L__BB1_27;
	add.s32 	%r122, %r168, %r18;
	add.s32 	%r123, %r74, %r16;
	mul.lo.s32 	%r124, %r123, %r85;
	cvt.s64.s32 	%rd41, %r124;
	add.s64 	%rd42, %rd2, %rd41;
	ld.global.u8 	%rs10, [%rd42];
	mad.lo.s32 	%r125, %r85, %r122, %r85;
	cvt.s64.s32 	%rd43, %r125;
	add.s64 	%rd44, %rd1, %rd43;
	st.global.u8 	[%rd44], %rs10;
$L__BB1_27:
	setp.ge.s32 	%p60, %r15, %r86;
	add.s32 	%r75, %r73, 2;
	setp.lt.s32 	%p61, %r75, 0;
	setp.ge.s32 	%p62, %r75, %r87;
	or.pred  	%p63, %p62, %p60;
	or.pred  	%p64, %p63, %p61;
	@%p64 bra 	$L__BB1_29;
	add.s32 	%r126, %r168, %r18;
	add.s32 	%r127, %r75, %r16;
	mul.lo.s32 	%r128, %r127, %r85;
	cvt.s64.s32 	%rd45, %r128;
	add.s64 	%rd46, %rd2, %rd45;
	ld.global.u8 	%rs11, [%rd46];
	add.s32 	%r129, %r126, 2;
	mul.lo.s32 	%r130, %r129, %r85;
	cvt.s64.s32 	%rd47, %r130;
	add.s64 	%rd48, %rd1, %rd47;
	st.global.u8 	[%rd48], %rs11;
$L__BB1_29:
	setp.ge.s32 	%p65, %r15, %r86;
	add.s32 	%r76, %r73, 3;
	setp.lt.s32 	%p66, %r76, 0;
	setp.ge.s32 	%p67, %r76, %r87;
	or.pred  	%p68, %p67, %p65;
	or.pred  	%p69, %p68, %p66;
	@%p69 bra 	$L__BB1_31;
	add.s32 	%r131, %r168, %r18;
	add.s32 	%r132, %r76, %r16;
	mul.lo.s32 	%r133, %r132, %r85;
	cvt.s64.s32 	%rd49, %r133;
	add.s64 	%rd50, %rd2, %rd49;
	ld.global.u8 	%rs12, [%rd50];
	add.s32 	%r134, %r131, 3;
	mul.lo.s32 	%r135, %r134, %r85;
	cvt.s64.s32 	%rd51, %r135;
	add.s64 	%rd52, %rd1, %rd51;
	st.global.u8 	[%rd52], %rs12;
$L__BB1_31:
	add.s32 	%r168, %r168, 4;
$L__BB1_32:
	setp.eq.s32 	%p70, %r6, 0;
	@%p70 bra 	$L__BB1_42;
	setp.eq.s32 	%p71, %r6, 1;
	@%p71 bra 	$L__BB1_39;
	setp.ge.s32 	%p72, %r15, %r86;
	add.s32 	%r79, %r168, %r2;
	setp.lt.s32 	%p73, %r79, 0;
	setp.ge.s32 	%p74, %r79, %r87;
	or.pred  	%p75, %p74, %p72;
	or.pred  	%p76, %p75, %p73;
	@%p76 bra 	$L__BB1_36;
	add.s32 	%r136, %r79, %r16;
	mul.lo.s32 	%r137, %r136, %r85;
	cvt.s64.s32 	%rd53, %r137;
	add.s64 	%rd54, %rd2, %rd53;
	ld.global.u8 	%rs13, [%rd54];
	add.s32 	%r138, %r18, %r168;
	mul.lo.s32 	%r139, %r138, %r85;
	cvt.s64.s32 	%rd55, %r139;
	add.s64 	%rd56, %rd1, %rd55;
	st.global.u8 	[%rd56], %rs13;
$L__BB1_36:
	setp.ge.s32 	%p77, %r15, %r86;
	add.s32 	%r80, %r79, 1;
	setp.lt.s32 	%p78, %r80, 0;
	setp.ge.s32 	%p79, %r80, %r87;
	or.pred  	%p80, %p79, %p77;
	or.pred  	%p81, %p80, %p78;
	@%p81 bra 	$L__BB1_38;
	add.s32 	%r140, %r168, %r18;
	add.s32 	%r141, %r80, %r16;
	mul.lo.s32 	%r142, %r141, %r85;
	cvt.s64.s32 	%rd57, %r142;
	add.s64 	%rd58, %rd2, %rd57;
	ld.global.u8 	%rs14, [%rd58];
	mad.lo.s32 	%r143, %r85, %r140, %r85;
	cvt.s64.s32 	%rd59, %r143;
	add.s64 	%rd60, %rd1, %rd59;
	st.global.u8 	[%rd60], %rs14;
$L__BB1_38:
	add.s32 	%r168, %r168, 2;
$L__BB1_39:
	setp.eq.s32 	%p82, %r8, 0;
	@%p82 bra 	$L__BB1_42;
	setp.ge.s32 	%p83, %r15, %r86;
	add.s32 	%r83, %r168, %r2;
	setp.lt.s32 	%p84, %r83, 0;
	setp.ge.s32 	%p85, %r83, %r87;
	or.pred  	%p86, %p85, %p83;
	or.pred  	%p87, %p86, %p84;
	@%p87 bra 	$L__BB1_42;
	add.s32 	%r144, %r83, %r16;
	mul.lo.s32 	%r145, %r144, %r85;
	cvt.s64.s32 	%rd61, %r145;
	add.s64 	%rd62, %rd2, %rd61;
	ld.global.u8 	%rs15, [%rd62];
	add.s32 	%r146, %r18, %r168;
	mul.lo.s32 	%r147, %r146, %r85;
	cvt.s64.s32 	%rd63, %r147;
	add.s64 	%rd64, %rd1, %rd63;
	st.global.u8 	[%rd64], %rs15;
$L__BB1_42:
	add.s32 	%r148, %r148, 1;
	setp.ne.s32 	%p88, %r148, %r88;
	@%p88 bra 	$L__BB1_2;
$L__BB1_43:
	ret;

}
	// .globl	_Z17batch_norm_kernelPKaPaPKfS3_iiiii
.visible .entry _Z17batch_norm_kernelPKaPaPKfS3_iiiii(
	.param .u64 .ptr .align 1 _Z17batch_norm_kernelPKaPaPKfS3_iiiii_param_0,
	.param .u64 .ptr .align 1 _Z17batch_norm_kernelPKaPaPKfS3_iiiii_param_1,
	.param .u64 .ptr .align 1 _Z17batch_norm_kernelPKaPaPKfS3_iiiii_param_2,
	.param .u64 .ptr .align 1 _Z17batch_norm_kernelPKaPaPKfS3_iiiii_param_3,
	.param .u32 _Z17batch_norm_kernelPKaPaPKfS3_iiiii_param_4,
	.param .u32 _Z17batch_norm_kernelPKaPaPKfS3_iiiii_param_5,
	.param .u32 _Z17batch_norm_kernelPKaPaPKfS3_iiiii_param_6,
	.param .u32 _Z17batch_norm_kernelPKaPaPKfS3_iiiii_param_7,
	.param .u32 _Z17batch_norm_kernelPKaPaPKfS3_iiiii_param_8
)
{
	.reg .pred 	%p<14>;
	.reg .b16 	%rs<16>;
	.reg .b32 	%r<52>;
	.reg .b32 	%f<61>;
	.reg .b64 	%rd<40>;

	ld.param.u64 	%rd13, [_Z17batch_norm_kernelPKaPaPKfS3_iiiii_param_0];
	ld.param.u64 	%rd14, [_Z17batch_norm_kernelPKaPaPKfS3_iiiii_param_1];
	ld.param.u64 	%rd15, [_Z17batch_norm_kernelPKaPaPKfS3_iiiii_param_2];
	ld.param.u64 	%rd16, [_Z17batch_norm_kernelPKaPaPKfS3_iiiii_param_3];
	ld.param.u32 	%r15, [_Z17batch_norm_kernelPKaPaPKfS3_iiiii_param_5];
	ld.param.u32 	%r16, [_Z17batch_norm_kernelPKaPaPKfS3_iiiii_param_7];
	ld.param.u32 	%r17, [_Z17batch_norm_kernelPKaPaPKfS3_iiiii_param_8];
	cvta.to.global.u64 	%rd1, %rd14;
	cvta.to.global.u64 	%rd2, %rd16;
	cvta.to.global.u64 	%rd3, %rd15;
	cvta.to.global.u64 	%rd4, %rd13;
	mov.u32 	%r18, %ctaid.y;
	mov.u32 	%r19, %ntid.y;
	mov.u32 	%r20, %tid.y;
	mad.lo.s32 	%r21, %r18, %r19, %r20;
	mov.u32 	%r22, %ctaid.x;
	mov.u32 	%r23, %ntid.x;
	mov.u32 	%r24, %tid.x;
	mad.lo.s32 	%r25, %r22, %r23, %r24;
	mad.lo.s32 	%r26, %r17, %r21, %r25;
	mul.lo.s32 	%r1, %r26, %r15;
	setp.ge.s32 	%p1, %r21, %r16;
	setp.ge.s32 	%p2, %r25, %r17;
	or.pred  	%p3, %p1, %p2;
	setp.lt.s32 	%p4, %r15, 1;
	or.pred  	%p5, %p3, %p4;
	@%p5 bra 	$L__BB2_12;
	and.b32  	%r2, %r15, 7;
	setp.lt.u32 	%p6, %r15, 8;
	mov.b32 	%r50, 0;
	@%p6 bra 	$L__BB2_4;
	and.b32  	%r50, %r15, 2147483640;
	neg.s32 	%r48, %r50;
	add.s64 	%rd5, %rd4, 3;
	add.s64 	%rd6, %rd1, 3;
	add.s64 	%rd39, %rd3, 16;
	add.s64 	%rd38, %rd2, 16;
	mov.u32 	%r47, %r1;
$L__BB2_3:
	.pragma "nounroll";
	cvt.s64.s32 	%rd17, %r47;
	add.s64 	%rd18, %rd5, %rd17;
	add.s64 	%rd19, %rd6, %rd17;
	ld.global.s8 	%rs1, [%rd18+-3];
	cvt.rn.f32.s16 	%f1, %rs1;
	ld.global.f32 	%f2, [%rd39+-16];
	ld.global.f32 	%f3, [%rd38+-16];
	fma.rn.f32 	%f4, %f2, %f1, %f3;
	cvt.rzi.s32.f32 	%r28, %f4;
	st.global.u8 	[%rd19+-3], %r28;
	ld.global.s8 	%rs2, [%rd18+-2];
	cvt.rn.f32.s16 	%f5, %rs2;
	ld.global.f32 	%f6, [%rd39+-12];
	ld.global.f32 	%f7, [%rd38+-12];
	fma.rn.f32 	%f8, %f6, %f5, %f7;
	cvt.rzi.s32.f32 	%r29, %f8;
	st.global.u8 	[%rd19+-2], %r29;
	ld.global.s8 	%rs3, [%rd18+-1];
	cvt.rn.f32.s16 	%f9, %rs3;
	ld.global.f32 	%f10, [%rd39+-8];
	ld.global.f32 	%f11, [%rd38+-8];
	fma.rn.f32 	%f12, %f10, %f9, %f11;
	cvt.rzi.s32.f32 	%r30, %f12;
	st.global.u8 	[%rd19+-1], %r30;
	ld.global.s8 	%rs4, [%rd18];
	cvt.rn.f32.s16 	%f13, %rs4;
	ld.global.f32 	%f14, [%rd39+-4];
	ld.global.f32 	%f15, [%rd38+-4];
	fma.rn.f32 	%f16, %f14, %f13, %f15;
	cvt.rzi.s32.f32 	%r31, %f16;
	st.global.u8 	[%rd19], %r31;
	ld.global.s8 	%rs5, [%rd18+1];
	cvt.rn.f32.s16 	%f17, %rs5;
	ld.global.f32 	%f18, [%rd39];
	ld.global.f32 	%f19, [%rd38];
	fma.rn.f32 	%f20, %f18, %f17, %f19;
	cvt.rzi.s32.f32 	%r32, %f20;
	st.global.u8 	[%rd19+1], %r32;
	ld.global.s8 	%rs6, [%rd18+2];
	cvt.rn.f32.s16 	%f21, %rs6;
	ld.global.f32 	%f22, [%rd39+4];
	ld.global.f32 	%f23, [%rd38+4];
	fma.rn.f32 	%f24, %f22, %f21, %f23;
	cvt.rzi.s32.f32 	%r33, %f24;
	st.global.u8 	[%rd19+2], %r33;
	ld.global.s8 	%rs7, [%rd18+3];
	cvt.rn.f32.s16 	%f25, %rs7;
	ld.global.f32 	%f26, [%rd39+8];
	ld.global.f32 	%f27, [%rd38+8];
	fma.rn.f32 	%f28, %f26, %f25, %f27;
	cvt.rzi.s32.f32 	%r34, %f28;
	st.global.u8 	[%rd19+3], %r34;
	ld.global.s8 	%rs8, [%rd18+4];
	cvt.rn.f32.s16 	%f29, %rs8;
	ld.global.f32 	%f30, [%rd39+12];
	ld.global.f32 	%f31, [%rd38+12];
	fma.rn.f32 	%f32, %f30, %f29, %f31;
	cvt.rzi.s32.f32 	%r35, %f32;
	st.global.u8 	[%rd19+4], %r35;
	add.s32 	%r48, %r48, 8;
	add.s32 	%r47, %r47, 8;
	add.s64 	%rd39, %rd39, 32;
	add.s64 	%rd38, %rd38, 32;
	setp.ne.s32 	%p7, %r48, 0;
	@%p7 bra 	$L__BB2_3;
$L__BB2_4:
	setp.eq.s32 	%p8, %r2, 0;
	@%p8 bra 	$L__BB2_12;
	and.b32  	%r10, %r15, 3;
	setp.lt.u32 	%p9, %r2, 4;
	@%p9 bra 	$L__BB2_7;
	add.s32 	%r36, %r50, %r1;
	cvt.s64.s32 	%rd20, %r36;
	add.s64 	%rd21, %rd4, %rd20;
	ld.global.s8 	%rs9, [%rd21];
	cvt.rn.f32.s16 	%f33, %rs9;
	mul.wide.u32 	%rd22, %r50, 4;
	add.s64 	%rd23, %rd3, %rd22;
	ld.global.f32 	%f34, [%rd23];
	add.s64 	%rd24, %rd2, %rd22;
	ld.global.f32 	%f35, [%rd24];
	fma.rn.f32 	%f36, %f34, %f33, %f35;
	cvt.rzi.s32.f32 	%r37, %f36;
	add.s64 	%rd25, %rd1, %rd20;
	st.global.u8 	[%rd25], %r37;
	ld.global.s8 	%rs10, [%rd21+1];
	cvt.rn.f32.s16 	%f37, %rs10;
	ld.global.f32 	%f38, [%rd23+4];
	ld.global.f32 	%f39, [%rd24+4];
	fma.rn.f32 	%f40, %f38, %f37, %f39;
	cvt.rzi.s32.f32 	%r38, %f40;
	st.global.u8 	[%rd25+1], %r38;
	ld.global.s8 	%rs11, [%rd21+2];
	cvt.rn.f32.s16 	%f41, %rs11;
	ld.global.f32 	%f42, [%rd23+8];
	ld.global.f32 	%f43, [%rd24+8];
	fma.rn.f32 	%f44, %f42, %f41, %f43;
	cvt.rzi.s32.f32 	%r39, %f44;
	st.global.u8 	[%rd25+2], %r39;
	ld.global.s8 	%rs12, [%rd21+3];
	cvt.rn.f32.s16 	%f45, %rs12;
	ld.global.f32 	%f46, [%rd23+12];
	ld.global.f32 	%f47, [%rd24+12];
	fma.rn.f32 	%f48, %f46, %f45, %f47;
	cvt.rzi.s32.f32 	%r40, %f48;
	st.global.u8 	[%rd25+3], %r40;
	add.s32 	%r50, %r50, 4;
$L__BB2_7:
	setp.eq.s32 	%p10, %r10, 0;
	@%p10 bra 	$L__BB2_12;
	setp.eq.s32 	%p11, %r10, 1;
	@%p11 bra 	$L__BB2_10;
	add.s32 	%r41, %r50, %r1;
	cvt.s64.s32 	%rd26, %r41;
	add.s64 	%rd27, %rd4, %rd26;
	ld.global.s8 	%rs13, [%rd27];
	cvt.rn.f32.s16 	%f49, %rs13;
	mul.wide.u32 	%rd28, %r50, 4;
	add.s64 	%rd29, %rd3, %rd28;
	ld.global.f32 	%f50, [%rd29];
	add.s64 	%rd30, %rd2, %rd28;
	ld.global.f32 	%f51, [%rd30];
	fma.rn.f32 	%f52, %f50, %f49, %f51;
	cvt.rzi.s32.f32 	%r42, %f52;
	add.s64 	%rd31, %rd1, %rd26;
	st.global.u8 	[%rd31], %r42;
	ld.global.s8 	%rs14, [%rd27+1];
	cvt.rn.f32.s16 	%f53, %rs14;
	ld.global.f32 	%f54, [%rd29+4];
	ld.global.f32 	%f55, [%rd30+4];
	fma.rn.f32 	%f56, %f54, %f53, %f55;
	cvt.rzi.s32.f32 	%r43, %f56;
	st.global.u8 	[%rd31+1], %r43;
	add.s32 	%r50, %r50, 2;
$L__BB2_10:
	and.b32  	%r44, %r15, 1;
	setp.eq.b32 	%p12, %r44, 1;
	not.pred 	%p13, %p12;
	@%p13 bra 	$L__BB2_12;
	add.s32 	%r45, %r50, %r1;
	cvt.s64.s32 	%rd32, %r45;
	add.s64 	%rd33, %rd4, %rd32;
	ld.global.s8 	%rs15, [%rd33];
	cvt.rn.f32.s16 	%f57, %rs15;
	mul.wide.u32 	%rd34, %r50, 4;
	add.s64 	%rd35, %rd3, %rd34;
	ld.global.f32 	%f58, [%rd35];
	add.s64 	%rd36, %rd2, %rd34;
	ld.global.f32 	%f59, [%rd36];
	fma.rn.f32 	%f60, %f58, %f57, %f59;
	cvt.rzi.s32.f32 	%r46, %f60;
	add.s64 	%rd37, %rd1, %rd32;
	st.global.u8 	[%rd37], %r46;
$L__BB2_12:
	ret;

}
	// .globl	_Z13cumsum_kernelPKaPaiiiii
.visible .entry _Z13cumsum_kernelPKaPaiiiii(
	.param .u64 .ptr .align 1 _Z13cumsum_kernelPKaPaiiiii_param_0,
	.param .u64 .ptr .align 1 _Z13cumsum_kernelPKaPaiiiii_param_1,
	.param .u32 _Z13cumsum_kernelPKaPaiiiii_param_2,
	.param .u32 _Z13cumsum_kernelPKaPaiiiii_param_3,
	.param .u32 _Z13cumsum_kernelPKaPaiiiii_param_4,
	.param .u32 _Z13cumsum_kernelPKaPaiiiii_param_5,
	.param .u32 _Z13cumsum_kernelPKaPaiiiii_param_6
)
{
	.reg .pred 	%p<16>;
	.reg .b16 	%rs<32>;
	.reg .b32 	%r<175>;
	.reg .b32 	%f<84>;
	.reg .b64 	%rd<70>;

	ld.param.u64 	%rd3, [_Z13cumsum_kernelPKaPaiiiii_param_0];
	ld.param.u32 	%r86, [_Z13cumsum_kernelPKaPaiiiii_param_3];
	ld.param.u32 	%r88, [_Z13cumsum_kernelPKaPaiiiii_param_5];
	ld.param.u32 	%r87, [_Z13cumsum_kernelPKaPaiiiii_param_6];
	cvta.to.global.u64 	%rd1, %rd3;
	mov.u32 	%r89, %ctaid.y;
	mov.u32 	%r90, %ntid.y;
	mov.u32 	%r91, %tid.y;
	mad.lo.s32 	%r1, %r89, %r90, %r91;
	mov.u32 	%r92, %ctaid.x;
	mov.u32 	%r93, %ntid.x;
	mul.lo.s32 	%r2, %r92, %r93;
	mov.u32 	%r3, %tid.x;
	add.s32 	%r4, %r2, %r3;
	setp.ge.s32 	%p1, %r1, %r88;
	setp.ge.s32 	%p2, %r4, %r87;
	or.pred  	%p3, %p1, %p2;
	setp.lt.s32 	%p4, %r86, 1;
	or.pred  	%p5, %p3, %p4;
	@%p5 bra 	$L__BB3_16;
	add.s32 	%r95, %r1, 1;
	and.b32  	%r5, %r95, 15;
	and.b32  	%r6, %r95, 7;
	add.s32 	%r96, %r3, %r87;
	add.s32 	%r97, %r96, %r2;
	mul.lo.s32 	%r7, %r86, %r97;
	mul.lo.s32 	%r98, %r87, %r86;
	shl.b32 	%r8, %r98, 4;
	shl.b32 	%r99, %r87, 1;
	add.s32 	%r100, %r4, %r99;
	mul.lo.s32 	%r9, %r86, %r100;
	mad.lo.s32 	%r101, %r87, 3, %r4;
	mul.lo.s32 	%r10, %r86, %r101;
	shl.b32 	%r102, %r87, 2;
	add.s32 	%r103, %r4, %r102;
	mul.lo.s32 	%r11, %r86, %r103;
	mad.lo.s32 	%r104, %r87, 5, %r4;
	mul.lo.s32 	%r12, %r86, %r104;
	mad.lo.s32 	%r105, %r87, 6, %r4;
	mul.lo.s32 	%r13, %r86, %r105;
	mad.lo.s32 	%r106, %r87, 7, %r4;
	mul.lo.s32 	%r14, %r86, %r106;
	shl.b32 	%r107, %r87, 3;
	add.s32 	%r108, %r4, %r107;
	mul.lo.s32 	%r15, %r86, %r108;
	mad.lo.s32 	%r109, %r87, 9, %r4;
	mul.lo.s32 	%r16, %r86, %r109;
	mad.lo.s32 	%r110, %r87, 10, %r4;
	mul.lo.s32 	%r17, %r86, %r110;
	mad.lo.s32 	%r111, %r87, 11, %r4;
	mul.lo.s32 	%r18, %r86, %r111;
	mad.lo.s32 	%r112, %r87, 12, %r4;
	mul.lo.s32 	%r19, %r86, %r112;
	mad.lo.s32 	%r113, %r87, 13, %r4;
	mul.lo.s32 	%r20, %r86, %r113;
	mad.lo.s32 	%r114, %r87, 14, %r4;
	mul.lo.s32 	%r21, %r86, %r114;
	mad.lo.s32 	%r115, %r87, 15, %r4;
	mul.lo.s32 	%r22, %r86, %r115;
	mad.lo.s32 	%r116, %r87, %r1, %r4;
	mul.lo.s32 	%r23, %r116, %r86;
	mov.b32 	%r154, 0;
$L__BB3_2:
	setp.lt.u32 	%p6, %r1, 15;
	mov.f32 	%f83, 0f00000000;
	mov.b32 	%r173, 0;
	@%p6 bra 	$L__BB3_5;
	add.s32 	%r118, %r1, 1;
	and.b32  	%r119, %r118, -16;
	neg.s32 	%r171, %r119;
	add.s32 	%r170, %r7, %r154;
	add.s32 	%r169, %r9, %r154;
	add.s32 	%r168, %r10, %r154;
	add.s32 	%r167, %r11, %r154;
	add.s32 	%r166, %r12, %r154;
	add.s32 	%r165, %r13, %r154;
	add.s32 	%r164, %r14, %r154;
	add.s32 	%r163, %r15, %r154;
	add.s32 	%r162, %r16, %r154;
	add.s32 	%r161, %r17, %r154;
	add.s32 	%r160, %r18, %r154;
	add.s32 	%r159, %r19, %r154;
	add.s32 	%r158, %r20, %r154;
	add.s32 	%r157, %r21, %r154;
	add.s32 	%r156, %r22, %r154;
	mad.lo.s32 	%r155, %r86, %r4, %r154;
	mov.f32 	%f83, 0f00000000;
$L__BB3_4:
	.pragma "nounroll";
	add.s32 	%r120, %r1, 1;
	and.b32  	%r173, %r120, 536870896;
	cvt.s64.s32 	%rd4, %r155;
	add.s64 	%rd5, %rd1, %rd4;
	ld.global.s8 	%rs1, [%rd5];
	cvt.rn.f32.s16 	%f18, %rs1;
	add.f32 	%f19, %f83, %f18;
	cvt.s64.s32 	%rd6, %r170;
	add.s64 	%rd7, %rd1, %rd6;
	ld.global.s8 	%rs2, [%rd7];
	cvt.rn.f32.s16 	%f20, %rs2;
	add.f32 	%f21, %f19, %f20;
	cvt.s64.s32 	%rd8, %r169;
	add.s64 	%rd9, %rd1, %rd8;
	ld.global.s8 	%rs3, [%rd9];
	cvt.rn.f32.s16 	%f22, %rs3;
	add.f32 	%f23, %f21, %f22;
	cvt.s64.s32 	%rd10, %r168;
	add.s64 	%rd11, %rd1, %rd10;
	ld.global.s8 	%rs4, [%rd11];
	cvt.rn.f32.s16 	%f24, %rs4;
	add.f32 	%f25, %f23, %f24;
	cvt.s64.s32 	%rd12, %r167;
	add.s64 	%rd13, %rd1, %rd12;
	ld.global.s8 	%rs5, [%rd13];
	cvt.rn.f32.s16 	%f26, %rs5;
	add.f32 	%f27, %f25, %f26;
	cvt.s64.s32 	%rd14, %r166;
	add.s64 	%rd15, %rd1, %rd14;
	ld.global.s8 	%rs6, [%rd15];
	cvt.rn.f32.s16 	%f28, %rs6;
	add.f32 	%f29, %f27, %f28;
	cvt.s64.s32 	%rd16, %r165;
	add.s64 	%rd17, %rd1, %rd16;
	ld.global.s8 	%rs7, [%rd17];
	cvt.rn.f32.s16 	%f30, %rs7;
	add.f32 	%f31, %f29, %f30;
	cvt.s64.s32 	%rd18, %r164;
	add.s64 	%rd19, %rd1, %rd18;
	ld.global.s8 	%rs8, [%rd19];
	cvt.rn.f32.s16 	%f32, %rs8;
	add.f32 	%f33, %f31, %f32;
	cvt.s64.s32 	%rd20, %r163;
	add.s64 	%rd21, %rd1, %rd20;
	ld.global.s8 	%rs9, [%rd21];
	cvt.rn.f32.s16 	%f34, %rs9;
	add.f32 	%f35, %f33, %f34;
	cvt.s64.s32 	%rd22, %r162;
	add.s64 	%rd23, %rd1, %rd22;
	ld.global.s8 	%rs10, [%rd23];
	cvt.rn.f32.s16 	%f36, %rs10;
	add.f32 	%f37, %f35, %f36;
	cvt.s64.s32 	%rd24, %r161;
	add.s64 	%rd25, %rd1, %rd24;
	ld.global.s8 	%rs11, [%rd25];
	cvt.rn.f32.s16 	%f38, %rs11;
	add.f32 	%f39, %f37, %f38;
	cvt.s64.s32 	%rd26, %r160;
	add.s64 	%rd27, %rd1, %rd26;
	ld.global.s8 	%rs12, [%rd27];
	cvt.rn.f32.s16 	%f40, %rs12;
	add.f32 	%f41, %f39, %f40;
	cvt.s64.s32 	%rd28, %r159;
	add.s64 	%rd29, %rd1, %rd28;
	ld.global.s8 	%rs13, [%rd29];
	cvt.rn.f32.s16 	%f42, %rs13;
	add.f32 	%f43, %f41, %f42;
	cvt.s64.s32 	%rd30, %r158;
	add.s64 	%rd31, %rd1, %rd30;
	ld.global.s8 	%rs14, [%rd31];
	cvt.rn.f32.s16 	%f44, %rs14;
	add.f32 	%f45, %f43, %f44;
	cvt.s64.s32 	%rd32, %r157;
	add.s64 	%rd33, %rd1, %rd32;
	ld.global.s8 	%rs15, [%rd33];
	cvt.rn.f32.s16 	%f46, %rs15;
	add.f32 	%f47, %f45, %f46;
	cvt.s64.s32 	%rd34, %r156;
	add.s64 	%rd35, %rd1, %rd34;
	ld.global.s8 	%rs16, [%rd35];
	cvt.rn.f32.s16 	%f48, %rs16;
	add.f32 	%f83, %f47, %f48;
	add.s32 	%r171, %r171, 16;
	add.s32 	%r170, %r170, %r8;
	add.s32 	%r169, %r169, %r8;
	add.s32 	%r168, %r168, %r8;
	add.s32 	%r167, %r167, %r8;
	add.s32 	%r166, %r166, %r8;
	add.s32 	%r165, %r165, %r8;
	add.s32 	%r164, %r164, %r8;
	add.s32 	%r163, %r163, %r8;
	add.s32 	%r162, %r162, %r8;
	add.s32 	%r161, %r161, %r8;
	add.s32 	%r160, %r160, %r8;
	add.s32 	%r159, %r159, %r8;
	add.s32 	%r158, %r158, %r8;
	add.s32 	%r157, %r157, %r8;
	add.s32 	%r156, %r156, %r8;
	add.s32 	%r155, %r155, %r8;
	setp.ne.s32 	%p7, %r171, 0;
	@%p7 bra 	$L__BB3_4;
$L__BB3_5:
	setp.eq.s32 	%p8, %r5, 0;
	@%p8 bra 	$L__BB3_15;
	add.s32 	%r121, %r5, -1;
	setp.lt.u32 	%p9, %r121, 7;
	@%p9 bra 	$L__BB3_8;
	mad.lo.s32 	%r122, %r173, %r87, %r4;
	mad.lo.s32 	%r123, %r122, %r86, %r154;
	cvt.s64.s32 	%rd36, %r123;
	add.s64 	%rd37, %rd1, %rd36;
	ld.global.s8 	%rs17, [%rd37];
	cvt.rn.f32.s16 	%f50, %rs17;
	add.f32 	%f51, %f83, %f50;
	add.s32 	%r124, %r122, %r87;
	mad.lo.s32 	%r125, %r124, %r86, %r154;
	cvt.s64.s32 	%rd38, %r125;
	add.s64 	%rd39, %rd1, %rd38;
	ld.global.s8 	%rs18, [%rd39];
	cvt.rn.f32.s16 	%f52, %rs18;
	add.f32 	%f53, %f51, %f52;
	add.s32 	%r126, %r124, %r87;
	mad.lo.s32 	%r127, %r126, %r86, %r154;
	cvt.s64.s32 	%rd40, %r127;
	add.s64 	%rd41, %rd1, %rd40;
	ld.global.s8 	%rs19, [%rd41];
	cvt.rn.f32.s16 	%f54, %rs19;
	add.f32 	%f55, %f53, %f54;
	add.s32 	%r128, %r126, %r87;
	mad.lo.s32 	%r129, %r128, %r86, %r154;
	cvt.s64.s32 	%rd42, %r129;
	add.s64 	%rd43, %rd1, %rd42;
	ld.global.s8 	%rs20, [%rd43];
	cvt.rn.f32.s16 	%f56, %rs20;
	add.f32 	%f57, %f55, %f56;
	add.s32 	%r130, %r128, %r87;
	mad.lo.s32 	%r131, %r130, %r86, %r154;
	cvt.s64.s32 	%rd44, %r131;
	add.s64 	%rd45, %rd1, %rd44;
	ld.global.s8 	%rs21, [%rd45];
	cvt.rn.f32.s16 	%f58, %rs21;
	add.f32 	%f59, %f57, %f58;
	add.s32 	%r132, %r130, %r87;
	mad.lo.s32 	%r133, %r132, %r86, %r154;
	cvt.s64.s32 	%rd46, %r133;
	add.s64 	%rd47, %rd1, %rd46;
	ld.global.s8 	%rs22, [%rd47];
	cvt.rn.f32.s16 	%f60, %rs22;
	add.f32 	%f61, %f59, %f60;
	add.s32 	%r134, %r132, %r87;
	mad.lo.s32 	%r135, %r134, %r86, %r154;
	cvt.s64.s32 	%rd48, %r135;
	add.s64 	%rd49, %rd1, %rd48;
	ld.global.s8 	%rs23, [%rd49];
	cvt.rn.f32.s16 	%f62, %rs23;
	add.f32 	%f63, %f61, %f62;
	add.s32 	%r136, %r134, %r87;
	mad.lo.s32 	%r137, %r136, %r86, %r154;
	cvt.s64.s32 	%rd50, %r137;
	add.s64 	%rd51, %rd1, %rd50;
	ld.global.s8 	%rs24, [%rd51];
	cvt.rn.f32.s16 	%f64, %rs24;
	add.f32 	%f83, %f63, %f64;
	add.s32 	%r173, %r173, 8;
$L__BB3_8:
	setp.eq.s32 	%p10, %r6, 0;
	@%p10 bra 	$L__BB3_15;
	add.s32 	%r138, %r6, -1;
	setp.lt.u32 	%p11, %r138, 3;
	@%p11 bra 	$L__BB3_11;
	mad.lo.s32 	%r139, %r173, %r87, %r4;
	mad.lo.s32 	%r140, %r139, %r86, %r154;
	cvt.s64.s32 	%rd52, %r140;
	add.s64 	%rd53, %rd1, %rd52;
	ld.global.s8 	%rs25, [%rd53];
	cvt.rn.f32.s16 	%f66, %rs25;
	add.f32 	%f67, %f83, %f66;
	add.s32 	%r141, %r139, %r87;
	mad.lo.s32 	%r142, %r141, %r86, %r154;
	cvt.s64.s32 	%rd54, %r142;
	add.s64 	%rd55, %rd1, %rd54;
	ld.global.s8 	%rs26, [%rd55];
	cvt.rn.f32.s16 	%f68, %rs26;
	add.f32 	%f69, %f67, %f68;
	add.s32 	%r143, %r141, %r87;
	mad.lo.s32 	%r144, %r143, %r86, %r154;
	cvt.s64.s32 	%rd56, %r144;
	add.s64 	%rd57, %rd1, %rd56;
	ld.global.s8 	%rs27, [%rd57];
	cvt.rn.f32.s16 	%f70, %rs27;
	add.f32 	%f71, %f69, %f70;
	add.s32 	%r145, %r143, %r87;
	mad.lo.s32 	%r146, %r145, %r86, %r154;
	cvt.s64.s32 	%rd58, %r146;
	add.s64 	%rd59, %rd1, %rd58;
	ld.global.s8 	%rs28, [%rd59];
	cvt.rn.f32.s16 	%f72, %rs28;
	add.f32 	%f83, %f71, %f72;
	add.s32 	%r173, %r173, 4;
$L__BB3_11:
	add.s32 	%r147, %r1, 1;
	and.b32  	%r82, %r147, 3;
	setp.eq.s32 	%p12, %r82, 0;
	@%p12 bra 	$L__BB3_15;
	setp.eq.s32 	%p13, %r82, 1;
	mad.lo.s32 	%r83, %r173, %r87, %r4;
	mad.lo.s32 	%r148, %r83, %r86, %r154;
	cvt.s64.s32 	%rd60, %r148;
	add.s64 	%rd61, %rd1, %rd60;
	ld.global.s8 	%rs29, [%rd61];
	cvt.rn.f32.s16 	%f73, %rs29;
	add.f32 	%f83, %f83, %f73;
	@%p13 bra 	$L__BB3_15;
	setp.eq.s32 	%p14, %r82, 2;
	add.s32 	%r84, %r83, %r87;
	mad.lo.s32 	%r149, %r84, %r86, %r154;
	cvt.s64.s32 	%rd62, %r149;
	add.s64 	%rd63, %rd1, %rd62;
	ld.global.s8 	%rs30, [%rd63];
	cvt.rn.f32.s16 	%f74, %rs30;
	add.f32 	%f83, %f83, %f74;
	@%p14 bra 	$L__BB3_15;
	add.s32 	%r150, %r84, %r87;
	mad.lo.s32 	%r151, %r150, %r86, %r154;
	cvt.s64.s32 	%rd64, %r151;
	add.s64 	%rd65, %rd1, %rd64;
	ld.global.s8 	%rs31, [%rd65];
	cvt.rn.f32.s16 	%f75, %rs31;
	add.f32 	%f83, %f83, %f75;
$L__BB3_15:
	ld.param.u64 	%rd69, [_Z13cumsum_kernelPKaPaiiiii_param_1];
	cvt.rzi.s32.f32 	%r152, %f83;
	add.s32 	%r153, %r154, %r23;
	cvt.s64.s32 	%rd66, %r153;
	cvta.to.global.u64 	%rd67, %rd69;
	add.s64 	%rd68, %rd67, %rd66;
	st.global.u8 	[%rd68], %r152;
	add.s32 	%r154, %r154, 1;
	setp.ne.s32 	%p15, %r154, %r86;
	@%p15 bra 	$L__BB3_2;
$L__BB3_16:
	ret;

}


// ===== COMPILED SASS (sm_100) =====

	.target	sm_100

	.elftype	@"ET_EXEC"


//--------------------- .note.nv.tkinfo           --------------------------
	.section	.note.nv.tkinfo,"",@"SHT_NOTE"
	.sectionflags	@"SHF_NOTE_NV_TKINFO"
	.tkinfo
        /*0018*/ 	.word	0x00000002
        /*0030*/ 	.string	""
        /*0030*/ 	.string	"ptxas"
        /*0030*/ 	.string	"Cuda compilation tools, release 13.0, V13.0.88"
        /*0030*/ 	.string	"Build cuda_13.0.r13.0/compiler.36424714_0"
        /*0030*/ 	.string	"-arch sm_100 -m 64 "



//--------------------- .note.nv.cuinfo           --------------------------
	.section	.note.nv.cuinfo,"",@"SHT_NOTE"
	.sectionflags	@"SHF_NOTE_NV_CUINFO"
        /*0018*/ 	.short	0x0002
        /*001a*/ 	.short	0x0064
        /*001c*/ 	.short	0x0082
	.zero		2


//--------------------- .nv.info                  --------------------------
	.section	.nv.info,"",@"SHT_CUDA_INFO"
	.align	4


	//----- nvinfo : EIATTR_REGCOUNT
	.align		4
        /*0000*/ 	.byte	0x04, 0x2f
        /*0002*/ 	.short	(.L_1 - .L_0)
	.align		4
.L_0:
        /*0004*/ 	.word	index@(_Z21reflection_pad_kernelPKaPaiiii)
        /*0008*/ 	.word	0x0000000c


	//----- nvinfo : EIATTR_FRAME_SIZE
	.align		4
.L_1:
        /*000c*/ 	.byte	0x04, 0x11
        /*000e*/ 	.short	(.L_3 - .L_2)
	.align		4
.L_2:
        /*0010*/ 	.word	index@(_Z21reflection_pad_kernelPKaPaiiii)
        /*0014*/ 	.word	0x00000000


	//----- nvinfo : EIATTR_REGCOUNT
	.align		4
.L_3:
        /*0018*/ 	.byte	0x04, 0x2f
        /*001a*/ 	.short	(.L_5 - .L_4)
	.align		4
.L_4:
        /*001c*/ 	.word	index@(_Z13unfold_kernelPKaPaiiiii)
        /*0020*/ 	.word	0x00000020


	//----- nvinfo : EIATTR_FRAME_SIZE
	.align		4
.L_5:
        /*0024*/ 	.byte	0x04, 0x11
        /*0026*/ 	.short	(.L_7 - .L_6)
	.align		4
.L_6:
        /*0028*/ 	.word	index@(_Z13unfold_kernelPKaPaiiiii)
        /*002c*/ 	.word	0x00000000


	//----- nvinfo : EIATTR_REGCOUNT
	.align		4
.L_7:
        /*0030*/ 	.byte	0x04, 0x2f
        /*0032*/ 	.short	(.L_9 - .L_8)
	.align		4
.L_8:
        /*0034*/ 	.word	index@(_Z17batch_norm_kernelPKaPaPKfS3_iiiii)
        /*0038*/ 	.word	0x0000001a


	//----- nvinfo : EIATTR_FRAME_SIZE
	.align		4
.L_9:
        /*003c*/ 	.byte	0x04, 0x11
        /*003e*/ 	.short	(.L_11 - .L_10)
	.align		4
.L_10:
        /*0040*/ 	.word	index@(_Z17batch_norm_kernelPKaPaPKfS3_iiiii)
        /*0044*/ 	.word	0x00000000


	//----- nvinfo : EIATTR_REGCOUNT
	.align		4
.L_11:
        /*0048*/ 	.byte	0x04, 0x2f
        /*004a*/ 	.short	(.L_13 - .L_12)
	.align		4
.L_12:
        /*004c*/ 	.word	index@(_Z13cumsum_kernelPKaPaiiiii)
        /*0050*/ 	.word	0x00000028


	//----- nvinfo : EIATTR_FRAME_SIZE
	.align		4
.L_13:
        /*0054*/ 	.byte	0x04, 0x11
        /*0056*/ 	.short	(.L_15 - .L_14)
	.align		4
.L_14:
        /*0058*/ 	.word	index@(_Z13cumsum_kernelPKaPaiiiii)
        /*005c*/ 	.word	0x00000000


	//----- nvinfo : EIATTR_MIN_STACK_SIZE
	.align		4
.L_15:
        /*0060*/ 	.byte	0x04, 0x12
        /*0062*/ 	.short	(.L_17 - .L_16)
	.align		4
.L_16:
        /*0064*/ 	.word	index@(_Z13cumsum_kernelPKaPaiiiii)
        /*0068*/ 	.word	0x00000000


	//----- nvinfo : EIATTR_MIN_STACK_SIZE
	.align		4
.L_17:
        /*006c*/ 	.byte	0x04, 0x12
        /*006e*/ 	.short	(.L_19 - .L_18)
	.align		4
.L_18:
        /*0070*/ 	.word	index@(_Z17batch_norm_kernelPKaPaPKfS3_iiiii)
        /*0074*/ 	.word	0x00000000


	//----- nvinfo : EIATTR_MIN_STACK_SIZE
	.align		4
.L_19:
        /*0078*/ 	.byte	0x04, 0x12
        /*007a*/ 	.short	(.L_21 - .L_20)
	.align		4
.L_20:
        /*007c*/ 	.word	index@(_Z13unfold_kernelPKaPaiiiii)
        /*0080*/ 	.word	0x00000000


	//----- nvinfo : EIATTR_MIN_STACK_SIZE
	.align		4
.L_21:
        /*0084*/ 	.byte	0x04, 0x12
        /*0086*/ 	.short	(.L_23 - .L_22)
	.align		4
.L_22:
        /*0088*/ 	.word	index@(_Z21reflection_pad_kernelPKaPaiiii)
        /*008c*/ 	.word	0x00000000
.L_23:


//--------------------- .nv.compat                --------------------------
	.section	.nv.compat,"",@"SHT_CUDA_COMPAT_INFO"
	.align	4
        /*0000*/ 	.byte	0x02, 0x09, 0x00, 0x00, 0x02, 0x02, 0x01, 0x00, 0x02, 0x05, 0x05, 0x00, 0x03, 0x07, 0x01, 0x01
        /*0010*/ 	.byte	0x02, 0x03, 0x00, 0x00, 0x02, 0x06, 0x01, 0x00, 0x04, 0x0b, 0x08, 0x00, 0x09, 0x00, 0x00, 0x00
        /*0020*/ 	.byte	0x00, 0x00, 0x00, 0x00


//--------------------- .nv.info._Z13cumsum_kernelPKaPaiiiii --------------------------
	.section	.nv.info._Z13cumsum_kernelPKaPaiiiii,"",@"SHT_CUDA_INFO"
	.sectionflags	@""
	.align	4


	//----- nvinfo : EIATTR_CUDA_API_VERSION
	.align		4
        /*0000*/ 	.byte	0x04, 0x37
        /*0002*/ 	.short	(.L_25 - .L_24)
.L_24:
        /*0004*/ 	.word	0x00000082


	//----- nvinfo : EIATTR_KPARAM_INFO
	.align		4
.L_25:
        /*0008*/ 	.byte	0x04, 0x17
        /*000a*/ 	.short	(.L_27 - .L_26)
.L_26:
        /*000c*/ 	.word	0x00000000
        /*0010*/ 	.short	0x0006
        /*0012*/ 	.short	0x0020
        /*0014*/ 	.byte	0x00, 0xf0, 0x11, 0x00


	//----- nvinfo : EIATTR_KPARAM_INFO
	.align		4
.L_27:
        /*0018*/ 	.byte	0x04, 0x17
        /*001a*/ 	.short	(.L_29 - .L_28)
.L_28:
        /*001c*/ 	.word	0x00000000
        /*0020*/ 	.short	0x0005
        /*0022*/ 	.short	0x001c
        /*0024*/ 	.byte	0x00, 0xf0, 0x11, 0x00


	//----- nvinfo : EIATTR_KPARAM_INFO
	.align		4
.L_29:
        /*0028*/ 	.byte	0x04, 0x17
        /*002a*/ 	.short	(.L_31 - .L_30)
.L_30:
        /*002c*/ 	.word	0x00000000
        /*0030*/ 	.short	0x0004
        /*0032*/ 	.short	0x0018
        /*0034*/ 	.byte	0x00, 0xf0, 0x11, 0x00


	//----- nvinfo : EIATTR_KPARAM_INFO
	.align		4
.L_31:
        /*0038*/ 	.byte	0x04, 0x17
        /*003a*/ 	.short	(.L_33 - .L_32)
.L_32:
        /*003c*/ 	.word	0x00000000
        /*0040*/ 	.short	0x0003
        /*0042*/ 	.short	0x0014
        /*0044*/ 	.byte	0x00, 0xf0, 0x11, 0x00


	//----- nvinfo : EIATTR_KPARAM_INFO
	.align		4
.L_33:
        /*0048*/ 	.byte	0x04, 0x17
        /*004a*/ 	.short	(.L_35 - .L_34)
.L_34:
        /*004c*/ 	.word	0x00000000
        /*0050*/ 	.short	0x0002
        /*0052*/ 	.short	0x0010
        /*0054*/ 	.byte	0x00, 0xf0, 0x11, 0x00


	//----- nvinfo : EIATTR_KPARAM_INFO
	.align		4
.L_35:
        /*0058*/ 	.byte	0x04, 0x17
        /*005a*/ 	.short	(.L_37 - .L_36)
.L_36:
        /*005c*/ 	.word	0x00000000
        /*0060*/ 	.short	0x0001
        /*0062*/ 	.short	0x0008
        /*0064*/ 	.byte	0x00, 0xf5, 0x21, 0x00


	//----- nvinfo : EIATTR_KPARAM_INFO
	.align		4
.L_37:
        /*0068*/ 	.byte	0x04, 0x17
        /*006a*/ 	.short	(.L_39 - .L_38)
.L_38:
        /*006c*/ 	.word	0x00000000
        /*0070*/ 	.short	0x0000
        /*0072*/ 	.short	0x0000
        /*0074*/ 	.byte	0x00, 0xf5, 0x21, 0x00


	//----- nvinfo : EIATTR_SPARSE_MMA_MASK
	.align		4
.L_39:
        /*0078*/ 	.byte	0x03, 0x50
        /*007a*/ 	.short	0x0000


	//----- nvinfo : EIATTR_MAXREG_COUNT
	.align		4
        /*007c*/ 	.byte	0x03, 0x1b
        /*007e*/ 	.short	0x00ff


	//----- nvinfo : EIATTR_MERCURY_ISA_VERSION
	.align		4
        /*0080*/ 	.byte	0x03, 0x5f
        /*0082*/ 	.short	0x0101


	//----- nvinfo : EIATTR_VRC_CTA_INIT_COUNT
	.align		4
        /*0084*/ 	.byte	0x02, 0x4a
	.zero		1
	.zero		1


	//----- nvinfo : EIATTR_EXIT_INSTR_OFFSETS
	.align		4
        /*0088*/ 	.byte	0x04, 0x1c
        /*008a*/ 	.short	(.L_41 - .L_40)


	//   ....[0]....
.L_40:
        /*008c*/ 	.word	0x00000100


	//   ....[1]....
        /*0090*/ 	.word	0x000013f0


	//----- nvinfo : EIATTR_CRS_STACK_SIZE
	.align		4
.L_41:
        /*0094*/ 	.byte	0x04, 0x1e
        /*0096*/ 	.short	(.L_43 - .L_42)
.L_42:
        /*0098*/ 	.word	0x00000000


	//----- nvinfo : EIATTR_CBANK_PARAM_SIZE
	.align		4
.L_43:
        /*009c*/ 	.byte	0x03, 0x19
        /*009e*/ 	.short	0x0024


	//----- nvinfo : EIATTR_PARAM_CBANK
	.align		4
        /*00a0*/ 	.byte	0x04, 0x0a
        /*00a2*/ 	.short	(.L_45 - .L_44)
	.align		4
.L_44:
        /*00a4*/ 	.word	index@(.nv.constant0._Z13cumsum_kernelPKaPaiiiii)
        /*00a8*/ 	.short	0x0380
        /*00aa*/ 	.short	0x0024


	//----- nvinfo : EIATTR_SW_WAR
	.align		4
.L_45:
        /*00ac*/ 	.byte	0x04, 0x36
        /*00ae*/ 	.short	(.L_47 - .L_46)
.L_46:
        /*00b0*/ 	.word	0x00000008
.L_47:


//--------------------- .nv.info._Z17batch_norm_kernelPKaPaPKfS3_iiiii --------------------------
	.section	.nv.info._Z17batch_norm_kernelPKaPaPKfS3_iiiii,"",@"SHT_CUDA_INFO"
	.sectionflags	@""
	.align	4


	//----- nvinfo : EIATTR_CUDA_API_VERSION
	.align		4
        /*0000*/ 	.byte	0x04, 0x37
        /*0002*/ 	.short	(.L_49 - .L_48)
.L_48:
        /*0004*/ 	.word	0x00000082


	//----- nvinfo : EIATTR_KPARAM_INFO
	.align		4
.L_49:
        /*0008*/ 	.byte	0x04, 0x17
        /*000a*/ 	.short	(.L_51 - .L_50)
.L_50:
        /*000c*/ 	.word	0x00000000
        /*0010*/ 	.short	0x0008
        /*0012*/ 	.short	0x0030
        /*0014*/ 	.byte	0x00, 0xf0, 0x11, 0x00


	//----- nvinfo : EIATTR_KPARAM_INFO
	.align		4
.L_51:
        /*0018*/ 	.byte	0x04, 0x17
        /*001a*/ 	.short	(.L_53 - .L_52)
.L_52:
        /*001c*/ 	.word	0x00000000
        /*0020*/ 	.short	0x0007
        /*0022*/ 	.short	0x002c
        /*0024*/ 	.byte	0x00, 0xf0, 0x11, 0x00


	//----- nvinfo : EIATTR_KPARAM_INFO
	.align		4
.L_53:
        /*0028*/ 	.byte	0x04, 0x17
        /*002a*/ 	.short	(.L_55 - .L_54)
.L_54:
        /*002c*/ 	.word	0x00000000
        /*0030*/ 	.short	0x0006
        /*0032*/ 	.short	0x0028
        /*0034*/ 	.byte	0x00, 0xf0, 0x11, 0x00


	//----- nvinfo : EIATTR_KPARAM_INFO
	.align		4
.L_55:
        /*0038*/ 	.byte	0x04, 0x17
        /*003a*/ 	.short	(.L_57 - .L_56)
.L_56:
        /*003c*/ 	.word	0x00000000
        /*0040*/ 	.short	0x0005
        /*0042*/ 	.short	0x0024
        /*0044*/ 	.byte	0x00, 0xf0, 0x11, 0x00


	//----- nvinfo : EIATTR_KPARAM_INFO
	.align		4
.L_57:
        /*0048*/ 	.byte	0x04, 0x17
        /*004a*/ 	.short	(.L_59 - .L_58)
.L_58:
        /*004c*/ 	.word	0x00000000
        /*0050*/ 	.short	0x0004
        /*0052*/ 	.short	0x0020
        /*0054*/ 	.byte	0x00, 0xf0, 0x11, 0x00


	//----- nvinfo : EIATTR_KPARAM_INFO
	.align		4
.L_59:
        /*0058*/ 	.byte	0x04, 0x17
        /*005a*/ 	.short	(.L_61 - .L_60)
.L_60:
        /*005c*/ 	.word	0x00000000
        /*0060*/ 	.short	0x0003
        /*0062*/ 	.short	0x0018
        /*0064*/ 	.byte	0x00, 0xf5, 0x21, 0x00


	//----- nvinfo : EIATTR_KPARAM_INFO
	.align		4
.L_61:
        /*0068*/ 	.byte	0x04, 0x17
        /*006a*/ 	.short	(.L_63 - .L_62)
.L_62:
        /*006c*/ 	.word	0x00000000
        /*0070*/ 	.short	0x0002
        /*0072*/ 	.short	0x0010
        /*0074*/ 	.byte	0x00, 0xf5, 0x21, 0x00


	//----- nvinfo : EIATTR_KPARAM_INFO
	.align		4
.L_63:
        /*0078*/ 	.byte	0x04, 0x17
        /*007a*/ 	.short	(.L_65 - .L_64)
.L_64:
        /*007c*/ 	.word	0x00000000
        /*0080*/ 	.short	0x0001
        /*0082*/ 	.short	0x0008
        /*0084*/ 	.byte	0x00, 0xf5, 0x21, 0x00


	//----- nvinfo : EIATTR_KPARAM_INFO
	.align		4
.L_65:
        /*0088*/ 	.byte	0x04, 0x17
        /*008a*/ 	.short	(.L_67 - .L_66)
.L_66:
        /*008c*/ 	.word	0x00000000
        /*0090*/ 	.short	0x0000
        /*0092*/ 	.short	0x0000
        /*0094*/ 	.byte	0x00, 0xf5, 0x21, 0x00


	//----- nvinfo : EIATTR_SPARSE_MMA_MASK
	.align		4
.L_67:
        /*0098*/ 	.byte	0x03, 0x50
        /*009a*/ 	.short	0x0000


	//----- nvinfo : EIATTR_MAXREG_COUNT
	.align		4
        /*009c*/ 	.byte	0x03, 0x1b
        /*009e*/ 	.short	0x00ff


	//----- nvinfo : EIATTR_MERCURY_ISA_VERSION
	.align		4
        /*00a0*/ 	.byte	0x03, 0x5f
        /*00a2*/ 	.short	0x0101


	//----- nvinfo : EIATTR_VRC_CTA_INIT_COUNT
	.align		4
        /*00a4*/ 	.byte	0x02, 0x4a
	.zero		1
	.zero		1


	//----- nvinfo : EIATTR_EXIT_INSTR_OFFSETS
	.align		4
        /*00a8*/ 	.byte	0x04, 0x1c
        /*00aa*/ 	.short	(.L_69 - .L_68)


	//   ....[0]....
.L_68:
        /*00ac*/ 	.word	0x00000100


	//   ....[1]....
        /*00b0*/ 	.word	0x000006b0


	//   ....[2]....
        /*00b4*/ 	.word	0x00000980


	//   ....[3]....
        /*00b8*/ 	.word	0x00000b70


	//   ....[4]....
        /*00bc*/ 	.word	0x00000ca0


	//----- nvinfo : EIATTR_CBANK_PARAM_SIZE
	.align		4
.L_69:
        /*00c0*/ 	.byte	0x03, 0x19
        /*00c2*/ 	.short	0x0034


	//----- nvinfo : EIATTR_PARAM_CBANK
	.align		4
        /*00c4*/ 	.byte	0x04, 0x0a
        /*00c6*/ 	.short	(.L_71 - .L_70)
	.align		4
.L_70:
        /*00c8*/ 	.word	index@(.nv.constant0._Z17batch_norm_kernelPKaPaPKfS3_iiiii)
        /*00cc*/ 	.short	0x0380
        /*00ce*/ 	.short	0x0034


	//----- nvinfo : EIATTR_SW_WAR
	.align		4
.L_71:
        /*00d0*/ 	.byte	0x04, 0x36
        /*00d2*/ 	.short	(.L_73 - .L_72)
.L_72:
        /*00d4*/ 	.word	0x00000008
.L_73:


//--------------------- .nv.info._Z13unfold_kernelPKaPaiiiii --------------------------
	.section	.nv.info._Z13unfold_kernelPKaPaiiiii,"",@"SHT_CUDA_INFO"
	.sectionflags	@""
	.align	4


	//----- nvinfo : EIATTR_CUDA_API_VERSION
	.align		4
        /*0000*/ 	.byte	0x04, 0x37
        /*0002*/ 	.short	(.L_75 - .L_74)
.L_74:
        /*0004*/ 	.word	0x00000082


	//----- nvinfo : EIATTR_KPARAM_INFO
	.align		4
.L_75:
        /*0008*/ 	.byte	0x04, 0x17
        /*000a*/ 	.short	(.L_77 - .L_76)
.L_76:
        /*000c*/ 	.word	0x00000000
        /*0010*/ 	.short	0x0006
        /*0012*/ 	.short	0x0020
        /*0014*/ 	.byte	0x00, 0xf0, 0x11, 0x00


	//----- nvinfo : EIATTR_KPARAM_INFO
	.align		4
.L_77:
        /*0018*/ 	.byte	0x04, 0x17
        /*001a*/ 	.short	(.L_79 - .L_78)
.L_78:
        /*001c*/ 	.word	0x00000000
        /*0020*/ 	.short	0x0005
        /*0022*/ 	.short	0x001c
        /*0024*/ 	.byte	0x00, 0xf0, 0x11, 0x00


	//----- nvinfo : EIATTR_KPARAM_INFO
	.align		4
.L_79:
        /*0028*/ 	.byte	0x04, 0x17
        /*002a*/ 	.short	(.L_81 - .L_80)
.L_80:
        /*002c*/ 	.word	0x00000000
        /*0030*/ 	.short	0x0004
        /*0032*/ 	.short	0x0018
        /*0034*/ 	.byte	0x00, 0xf0, 0x11, 0x00


	//----- nvinfo : EIATTR_KPARAM_INFO
	.align		4
.L_81:
        /*0038*/ 	.byte	0x04, 0x17
        /*003a*/ 	.short	(.L_83 - .L_82)
.L_82:
        /*003c*/ 	.word	0x00000000
        /*0040*/ 	.short	0x0003
        /*0042*/ 	.short	0x0014
        /*0044*/ 	.byte	0x00, 0xf0, 0x11, 0x00


	//----- nvinfo : EIATTR_KPARAM_INFO
	.align		4
.L_83:
        /*0048*/ 	.byte	0x04, 0x17
        /*004a*/ 	.short	(.L_85 - .L_84)
.L_84:
        /*004c*/ 	.word	0x00000000
        /*0050*/ 	.short	0x0002
        /*0052*/ 	.short	0x0010
        /*0054*/ 	.byte	0x00, 0xf0, 0x11, 0x00


	//----- nvinfo : EIATTR_KPARAM_INFO
	.align		4
.L_85:
        /*0058*/ 	.byte	0x04, 0x17
        /*005a*/ 	.short	(.L_87 - .L_86)
.L_86:
        /*005c*/ 	.word	0x00000000
        /*0060*/ 	.short	0x0001
        /*0062*/ 	.short	0x0008
        /*0064*/ 	.byte	0x00, 0xf5, 0x21, 0x00


	//----- nvinfo : EIATTR_KPARAM_INFO
	.align		4
.L_87:
        /*0068*/ 	.byte	0x04, 0x17
        /*006a*/ 	.short	(.L_89 - .L_88)
.L_88:
        /*006c*/ 	.word	0x00000000
        /*0070*/ 	.short	0x0000
        /*0072*/ 	.short	0x0000
        /*0074*/ 	.byte	0x00, 0xf5, 0x21, 0x00


	//----- nvinfo : EIATTR_SPARSE_MMA_MASK
	.align		4
.L_89:
        /*0078*/ 	.byte	0x03, 0x50
        /*007a*/ 	.short	0x0000


	//----- nvinfo : EIATTR_MAXREG_COUNT
	.align		4
        /*007c*/ 	.byte	0x03, 0x1b
        /*007e*/ 	.short	0x00ff


	//----- nvinfo : EIATTR_MERCURY_ISA_VERSION
	.align		4
        /*0080*/ 	.byte	0x03, 0x5f
        /*0082*/ 	.short	0x0101


	//----- nvinfo : EIATTR_VRC_CTA_INIT_COUNT
	.align		4
        /*0084*/ 	.byte	0x02, 0x4a
	.zero		1
	.zero		1


	//----- nvinfo : EIATTR_EXIT_INSTR_OFFSETS
	.align		4
        /*0088*/ 	.byte	0x04, 0x1c
        /*008a*/ 	.short	(.L_91 - .L_90)


	//   ....[0]....
.L_90:
        /*008c*/ 	.word	0x000000e0


	//   ....[1]....
        /*0090*/ 	.word	0x000013e0


	//----- nvinfo : EIATTR_CRS_STACK_SIZE
	.align		4
.L_91:
        /*0094*/ 	.byte	0x04, 0x1e
        /*0096*/ 	.short	(.L_93 - .L_92)
.L_92:
        /*0098*/ 	.word	0x00000000


	//----- nvinfo : EIATTR_CBANK_PARAM_SIZE
	.align		4
.L_93:
        /*009c*/ 	.byte	0x03, 0x19
        /*009e*/ 	.short	0x0024


	//----- nvinfo : EIATTR_PARAM_CBANK
	.align		4
        /*00a0*/ 	.byte	0x04, 0x0a
        /*00a2*/ 	.short	(.L_95 - .L_94)
	.align		4
.L_94:
        /*00a4*/ 	.word	index@(.nv.constant0._Z13unfold_kernelPKaPaiiiii)
        /*00a8*/ 	.short	0x0380
        /*00aa*/ 	.short	0x0024


	//----- nvinfo : EIATTR_SW_WAR
	.align		4
.L_95:
        /*00ac*/ 	.byte	0x04, 0x36
        /*00ae*/ 	.short	(.L_97 - .L_96)
.L_96:
        /*00b0*/ 	.word	0x00000008
.L_97:


//--------------------- .nv.info._Z21reflection_pad_kernelPKaPaiiii --------------------------
	.section	.nv.info._Z21reflection_pad_kernelPKaPaiiii,"",@"SHT_CUDA_INFO"
	.sectionflags	@""
	.align	4


	//----- nvinfo : EIATTR_CUDA_API_VERSION
	.align		4
        /*0000*/ 	.byte	0x04, 0x37
        /*0002*/ 	.short	(.L_99 - .L_98)
.L_98:
        /*0004*/ 	.word	0x00000082


	//----- nvinfo : EIATTR_KPARAM_INFO
	.align		4
.L_99:
        /*0008*/ 	.byte	0x04, 0x17
        /*000a*/ 	.short	(.L_101 - .L_100)
.L_100:
        /*000c*/ 	.word	0x00000000
        /*0010*/ 	.short	0x0005
        /*0012*/ 	.short	0x001c
        /*0014*/ 	.byte	0x00, 0xf0, 0x11, 0x00


	//----- nvinfo : EIATTR_KPARAM_INFO
	.align		4
.L_101:
        /*0018*/ 	.byte	0x04, 0x17
        /*001a*/ 	.short	(.L_103 - .L_102)
.L_102:
        /*001c*/ 	.word	0x00000000
        /*0020*/ 	.short	0x0004
        /*0022*/ 	.short	0x0018
        /*0024*/ 	.byte	0x00, 0xf0, 0x11, 0x00


	//----- nvinfo : EIATTR_KPARAM_INFO
	.align		4
.L_103:
        /*0028*/ 	.byte	0x04, 0x17
        /*002a*/ 	.short	(.L_105 - .L_104)
.L_104:
        /*002c*/ 	.word	0x00000000
        /*0030*/ 	.short	0x0003
        /*0032*/ 	.short	0x0014
        /*0034*/ 	.byte	0x00, 0xf0, 0x11, 0x00


	//----- nvinfo : EIATTR_KPARAM_INFO
	.align		4
.L_105:
        /*0038*/ 	.byte	0x04, 0x17
        /*003a*/ 	.short	(.L_107 - .L_106)
.L_106:
        /*003c*/ 	.word	0x00000000
        /*0040*/ 	.short	0x0002
        /*0042*/ 	.short	0x0010
        /*0044*/ 	.byte	0x00, 0xf0, 0x11, 0x00


	//----- nvinfo : EIATTR_KPARAM_INFO
	.align		4
.L_107:
        /*0048*/ 	.byte	0x04, 0x17
        /*004a*/ 	.short	(.L_109 - .L_108)
.L_108:
        /*004c*/ 	.word	0x00000000
        /*0050*/ 	.short	0x0001
        /*0052*/ 	.short	0x0008
        /*0054*/ 	.byte	0x00, 0xf5, 0x21, 0x00


	//----- nvinfo : EIATTR_KPARAM_INFO
	.align		4
.L_109:
        /*0058*/ 	.byte	0x04, 0x17
        /*005a*/ 	.short	(.L_111 - .L_110)
.L_110:
        /*005c*/ 	.word	0x00000000
        /*0060*/ 	.short	0x0000
        /*0062*/ 	.short	0x0000
        /*0064*/ 	.byte	0x00, 0xf5, 0x21, 0x00


	//----- nvinfo : EIATTR_SPARSE_MMA_MASK
	.align		4
.L_111:
        /*0068*/ 	.byte	0x03, 0x50
        /*006a*/ 	.short	0x0000


	//----- nvinfo : EIATTR_MAXREG_COUNT
	.align		4
        /*006c*/ 	.byte	0x03, 0x1b
        /*006e*/ 	.short	0x00ff


	//----- nvinfo : EIATTR_MERCURY_ISA_VERSION
	.align		4
        /*0070*/ 	.byte	0x03, 0x5f
        /*0072*/ 	.short	0x0101


	//----- nvinfo : EIATTR_VRC_CTA_INIT_COUNT
	.align		4
        /*0074*/ 	.byte	0x02, 0x4a
	.zero		1
	.zero		1


	//----- nvinfo : EIATTR_EXIT_INSTR_OFFSETS
	.align		4
        /*0078*/ 	.byte	0x04, 0x1c
        /*007a*/ 	.short	(.L_113 - .L_112)


	//   ....[0]....
.L_112:
        /*007c*/ 	.word	0x00000190


	//   ....[1]....
        /*0080*/ 	.word	0x00000270


	//   ....[2]....
        /*0084*/ 	.word	0x00000330


	//   ....[3]....
        /*0088*/ 	.word	0x00000350


	//   ....[4]....
        /*008c*/ 	.word	0x00000410


	//----- nvinfo : EIATTR_CRS_STACK_SIZE
	.align		4
.L_113:
        /*0090*/ 	.byte	0x04, 0x1e
        /*0092*/ 	.short	(.L_115 - .L_114)
.L_114:
        /*0094*/ 	.word	0x00000000


	//----- nvinfo : EIATTR_CBANK_PARAM_SIZE
	.align		4
.L_115:
        /*0098*/ 	.byte	0x03, 0x19
        /*009a*/ 	.short	0x0020


	//----- nvinfo : EIATTR_PARAM_CBANK
	.align		4
        /*009c*/ 	.byte	0x04, 0x0a
        /*009e*/ 	.short	(.L_117 - .L_116)
	.align		4
.L_116:
        /*00a0*/ 	.word	index@(.nv.constant0._Z21reflection_pad_kernelPKaPaiiii)
        /*00a4*/ 	.short	0x0380
        /*00a6*/ 	.short	0x0020


	//----- nvinfo : EIATTR_SW_WAR
	.align		4
.L_117:
        /*00a8*/ 	.byte	0x04, 0x36
        /*00aa*/ 	.short	(.L_119 - .L_118)
.L_118:
        /*00ac*/ 	.word	0x00000008
.L_119:


//--------------------- .nv.callgraph             --------------------------
	.section	.nv.callgraph,"",@"SHT_CUDA_CALLGRAPH"
	.align	4
	.sectionentsize	8
	.align		4
        /*0000*/ 	.word	0x00000000
	.align		4
        /*0004*/ 	.word	0xffffffff
	.align		4
        /*0008*/ 	.word	0x00000000
	.align		4
        /*000c*/ 	.word	0xfffffffe
	.align		4
        /*0010*/ 	.word	0x00000000
	.align		4
        /*0014*/ 	.word	0xfffffffd
	.align		4
        /*0018*/ 	.word	0x00000000
	.align		4
        /*001c*/ 	.word	0xfffffffc


//--------------------- .text._Z13cumsum_kernelPKaPaiiiii --------------------------
	.section	.text._Z13cumsum_kernelPKaPaiiiii,"ax",@progbits
	.align	128
        .global         _Z13cumsum_kernelPKaPaiiiii
        .type           _Z13cumsum_kernelPKaPaiiiii,@function
        .size           _Z13cumsum_kernelPKaPaiiiii,(.L_x_29 - _Z13cumsum_kernelPKaPaiiiii)
        .other          _Z13cumsum_kernelPKaPaiiiii,@"STO_CUDA_ENTRY STV_DEFAULT"
_Z13cumsum_kernelPKaPaiiiii:
.text._Z13cumsum_kernelPKaPaiiiii:
[----:B------:R-:W-:Y:S01]  /*0000*/  LDC R1, c[0x0][0x37c] ;  /* 0x0000df00ff017b82 */ /* 0x000fe20000000800 */
[----:B------:R-:W0:Y:S07]  /*0010*/  S2R R4, SR_TID.X ;  /* 0x0000000000047919 */ /* 0x000e2e0000002100 */
[----:B------:R-:W1:Y:S01]  /*0020*/  S2UR UR4, SR_CTAID.X ;  /* 0x00000000000479c3 */ /* 0x000e620000002500 */
[----:B------:R-:W2:Y:S01]  /*0030*/  LDCU UR7, c[0x0][0x39c] ;  /* 0x00007380ff0777ac */ /* 0x000ea20008000800 */
[----:B------:R-:W3:Y:S06]  /*0040*/  S2R R2, SR_TID.Y ;  /* 0x0000000000027919 */ /* 0x000eec0000002200 */
[----:B------:R-:W3:Y:S01]  /*0050*/  LDC R3, c[0x0][0x364] ;  /* 0x0000d900ff037b82 */ /* 0x000ee20000000800 */
[----:B------:R-:W1:Y:S07]  /*0060*/  LDCU UR5, c[0x0][0x360] ;  /* 0x00006c00ff0577ac */ /* 0x000e6e0008000800 */
[----:B------:R-:W3:Y:S08]  /*0070*/  S2UR UR6, SR_CTAID.Y ;  /* 0x00000000000679c3 */ /* 0x000ef00000002600 */
[----:B------:R-:W4:Y:S01]  /*0080*/  LDC R15, c[0x0][0x3a0] ;  /* 0x0000e800ff0f7b82 */ /* 0x000f220000000800 */
[----:B-1----:R-:W-:-:S07]  /*0090*/  UIMAD UR4, UR4, UR5, URZ ;  /* 0x00000005040472a4 */ /* 0x002fce000f8e02ff */
[----:B------:R-:W1:Y:S01]  /*00a0*/  LDC R6, c[0x0][0x394] ;  /* 0x0000e500ff067b82 */ /* 0x000e620000000800 */
[----:B0-----:R-:W-:Y:S02]  /*00b0*/  VIADD R0, R4, UR4 ;  /* 0x0000000404007c36 */ /* 0x001fe40008000000 */
[----:B---3--:R-:W-:-:S03]  /*00c0*/  IMAD R3, R3, UR6, R2 ;  /* 0x0000000603037c24 */ /* 0x008fc6000f8e0202 */
[----:B----4-:R-:W-:-:S04]  /*00d0*/  ISETP.GE.AND P0, PT, R0, R15, PT ;  /* 0x0000000f0000720c */ /* 0x010fc80003f06270 */
[----:B--2---:R-:W-:-:S04]  /*00e0*/  ISETP.GE.OR P0, PT, R3, UR7, P0 ;  /* 0x0000000703007c0c */ /* 0x004fc80008706670 */
[----:B-1----:R-:W-:-:S13]  /*00f0*/  ISETP.LT.OR P0, PT, R6, 0x1, P0 ;  /* 0x000000010600780c */ /* 0x002fda0000701670 */
[----:B------:R-:W-:Y:S05]  /*0100*/  @P0 EXIT ;  /* 0x000000000000094d */ /* 0x000fea0003800000 */
[C---:B------:R-:W-:Y:S01]  /*0110*/  IADD3 R2, PT, PT, R15.reuse, UR4, R4 ;  /* 0x000000040f027c10 */ /* 0x040fe2000fffe004 */
[C---:B------:R-:W-:Y:S01]  /*0120*/  IMAD R4, R15.reuse, R6, RZ ;  /* 0x000000060f047224 */ /* 0x040fe200078e02ff */
[C---:B------:R-:W-:Y:S01]  /*0130*/  LEA R6, R15.reuse, R0, 0x3 ;  /* 0x000000000f067211 */ /* 0x040fe200078e18ff */
[C-C-:B------:R-:W-:Y:S01]  /*0140*/  IMAD R5, R15.reuse, 0x7, R0.reuse ;  /* 0x000000070f057824 */ /* 0x140fe200078e0200 */
[----:B------:R-:W0:Y:S01]  /*0150*/  LDCU.64 UR6, c[0x0][0x358] ;  /* 0x00006b00ff0677ac */ /* 0x000e220008000a00 */
[C-C-:B------:R-:W-:Y:S02]  /*0160*/  IMAD R7, R15.reuse, 0x9, R0.reuse ;  /* 0x000000090f077824 */ /* 0x140fe400078e0200 */
[C-C-:B------:R-:W-:Y:S01]  /*0170*/  IMAD R8, R15.reuse, 0xa, R0.reuse ;  /* 0x0000000a0f087824 */ /* 0x140fe200078e0200 */
[----:B------:R-:W-:Y:S01]  /*0180*/  UMOV UR4, URZ ;  /* 0x000000ff00047c82 */ /* 0x000fe20008000000 */
[C-C-:B------:R-:W-:Y:S02]  /*0190*/  IMAD R9, R15.reuse, 0xb, R0.reuse ;  /* 0x0000000b0f097824 */ /* 0x140fe400078e0200 */
[----:B------:R-:W-:-:S02]  /*01a0*/  IMAD R10, R15, 0xc, R0 ;  /* 0x0000000c0f0a7824 */ /* 0x000fc400078e0200 */
[C-C-:B------:R-:W-:Y:S02]  /*01b0*/  IMAD R11, R15.reuse, 0xd, R0.reuse ;  /* 0x0000000d0f0b7824 */ /* 0x140fe400078e0200 */
[C-C-:B------:R-:W-:Y:S02]  /*01c0*/  IMAD R12, R15.reuse, 0xe, R0.reuse ;  /* 0x0000000e0f0c7824 */ /* 0x140fe400078e0200 */
[--C-:B------:R-:W-:Y:S02]  /*01d0*/  IMAD R13, R15, 0xf, R0.reuse ;  /* 0x0000000f0f0d7824 */ /* 0x100fe400078e0200 */
[----:B------:R-:W-:-:S07]  /*01e0*/  IMAD R14, R3, R15, R0 ;  /* 0x0000000f030e7224 */ /* 0x000fce00078e0200 */
.L_x_10:
[----:B------:R-:W-:Y:S01]  /*01f0*/  ISETP.GE.U32.AND P0, PT, R3, 0xf, PT ;  /* 0x0000000f0300780c */ /* 0x000fe20003f06070 */
[----:B-1----:R-:W1:Y:S01]  /*0200*/  LDCU.64 UR8, c[0x0][0x380] ;  /* 0x00007000ff0877ac */ /* 0x002e620008000a00 */
[----:B------:R-:W-:Y:S01]  /*0210*/  BSSY.RECONVERGENT B0, `(.L_x_0) ;  /* 0x0000086000007945 */ /* 0x000fe20003800200 */
[----:B------:R-:W-:Y:S02]  /*0220*/  HFMA2 R15, -RZ, RZ, 0, 0 ;  /* 0x00000000ff0f7431 */ /* 0x000fe400000001ff */
[----:B------:R-:W-:-:S08]  /*0230*/  IMAD.MOV.U32 R20, RZ, RZ, RZ ;  /* 0x000000ffff147224 */ /* 0x000fd000078e00ff */
[----:B------:R-:W-:Y:S05]  /*0240*/  @!P0 BRA `(.L_x_1) ;  /* 0x0000000800088947 */ /* 0x000fea0003800000 */
[----:B------:R-:W2:Y:S01]  /*0250*/  LDC R17, c[0x0][0x3a0] ;  /* 0x0000e800ff117b82 */ /* 0x000ea20000000800 */
[----:B------:R-:W-:Y:S01]  /*0260*/  VIADD R18, R3, 0x1 ;  /* 0x0000000103127836 */ /* 0x000fe20000000000 */
[----:B------:R-:W-:Y:S04]  /*0270*/  BSSY.RECONVERGENT B1, `(.L_x_2) ;  /* 0x000007d000017945 */ /* 0x000fe80003800200 */
[----:B------:R-:W-:Y:S02]  /*0280*/  LOP3.LUT R18, R18, 0xfffffff0, RZ, 0xc0, !PT ;  /* 0xfffffff012127812 */ /* 0x000fe400078ec0ff */
[----:B------:R-:W3:Y:S02]  /*0290*/  LDC R15, c[0x0][0x394] ;  /* 0x0000e500ff0f7b82 */ /* 0x000ee40000000800 */
[----:B------:R-:W-:-:S02]  /*02a0*/  IADD3 R18, PT, PT, -R18, RZ, RZ ;  /* 0x000000ff12127210 */ /* 0x000fc40007ffe1ff */
[C---:B--2---:R-:W-:Y:S01]  /*02b0*/  LEA R20, R17.reuse, R0, 0x1 ;  /* 0x0000000011147211 */ /* 0x044fe200078e08ff */
[C-C-:B------:R-:W-:Y:S02]  /*02c0*/  IMAD R32, R17.reuse, 0x6, R0.reuse ;  /* 0x0000000611207824 */ /* 0x140fe400078e0200 */
[C-C-:B------:R-:W-:Y:S02]  /*02d0*/  IMAD R28, R17.reuse, 0x4, R0.reuse ;  /* 0x00000004111c7824 */ /* 0x140fe400078e0200 */
[C-C-:B------:R-:W-:Y:S02]  /*02e0*/  IMAD R30, R17.reuse, 0x5, R0.reuse ;  /* 0x00000005111e7824 */ /* 0x140fe400078e0200 */
[----:B------:R-:W-:Y:S02]  /*02f0*/  IMAD R26, R17, 0x3, R0 ;  /* 0x00000003111a7824 */ /* 0x000fe400078e0200 */
[-C--:B---3--:R-:W-:Y:S02]  /*0300*/  IMAD R36, R2, R15.reuse, UR4 ;  /* 0x0000000402247e24 */ /* 0x088fe4000f8e020f */
[----:B------:R-:W-:-:S02]  /*0310*/  IMAD R34, R5, R15, UR4 ;  /* 0x0000000405227e24 */ /* 0x000fc4000f8e020f */
[-C--:B------:R-:W-:Y:S02]  /*0320*/  IMAD R19, R6, R15.reuse, UR4 ;  /* 0x0000000406137e24 */ /* 0x080fe4000f8e020f */
[-C--:B------:R-:W-:Y:S02]  /*0330*/  IMAD R27, R7, R15.reuse, UR4 ;  /* 0x00000004071b7e24 */ /* 0x080fe4000f8e020f */
[-C--:B------:R-:W-:Y:S02]  /*0340*/  IMAD R29, R8, R15.reuse, UR4 ;  /* 0x00000004081d7e24 */ /* 0x080fe4000f8e020f */
[-C--:B------:R-:W-:Y:S02]  /*0350*/  IMAD R31, R9, R15.reuse, UR4 ;  /* 0x00000004091f7e24 */ /* 0x080fe4000f8e020f */
[-C--:B------:R-:W-:Y:S02]  /*0360*/  IMAD R33, R10, R15.reuse, UR4 ;  /* 0x000000040a217e24 */ /* 0x080fe4000f8e020f */
        /* <DEDUP_REMOVED lines=8> */
[----:B------:R-:W-:Y:S02]  /*03f0*/  IMAD R15, R0, R15, UR4 ;  /* 0x00000004000f7e24 */ /* 0x000fe4000f8e020f */
[----:B------:R-:W-:-:S07]  /*0400*/  IMAD.MOV.U32 R20, RZ, RZ, RZ ;  /* 0x000000ffff147224 */ /* 0x000fce00078e00ff */
.L_x_3:
[----:B-1----:R-:W-:-:S04]  /*0410*/  IADD3 R24, P0, PT, R15, UR8, RZ ;  /* 0x000000080f187c10 */ /* 0x002fc8000ff1e0ff */
[----:B------:R-:W-:-:S05]  /*0420*/  LEA.HI.X.SX32 R25, R15, UR9, 0x1, P0 ;  /* 0x000000090f197c11 */ /* 0x000fca00080f0eff */
[----:B0-----:R-:W2:Y:S02]  /*0430*/  LDG.E.S8 R24, desc[UR6][R24.64] ;  /* 0x0000000618187981 */ /* 0x001ea4000c1e1300 */
[----:B--2---:R-:W0:Y:S02]  /*0440*/  I2F.S16 R21, R24 ;  /* 0x0000001800157306 */ /* 0x004e240000101400 */
[----:B0-----:R-:W-:Y:S01]  /*0450*/  FADD R22, R21, R20 ;  /* 0x0000001415167221 */ /* 0x001fe20000000000 */
[----:B------:R-:W-:-:S04]  /*0460*/  IADD3 R20, P0, PT, R36, UR8, RZ ;  /* 0x0000000824147c10 */ /* 0x000fc8000ff1e0ff */
[----:B------:R-:W-:-:S05]  /*0470*/  LEA.HI.X.SX32 R21, R36, UR9, 0x1, P0 ;  /* 0x0000000924157c11 */ /* 0x000fca00080f0eff */
[----:B------:R-:W2:Y:S02]  /*0480*/  LDG.E.S8 R20, desc[UR6][R20.64] ;  /* 0x0000000614147981 */ /* 0x000ea4000c1e1300 */
[----:B--2---:R-:W0:Y:S02]  /*0490*/  I2F.S16 R23, R20 ;  /* 0x0000001400177306 */ /* 0x004e240000101400 */
[----:B0-----:R-:W-:Y:S01]  /*04a0*/  FADD R21, R22, R23 ;  /* 0x0000001716157221 */ /* 0x001fe20000000000 */
[----:B------:R-:W-:-:S04]  /*04b0*/  IADD3 R22, P0, PT, R17, UR8, RZ ;  /* 0x0000000811167c10 */ /* 0x000fc8000ff1e0ff */
[----:B------:R-:W-:-:S05]  /*04c0*/  LEA.HI.X.SX32 R23, R17, UR9, 0x1, P0 ;  /* 0x0000000911177c11 */ /* 0x000fca00080f0eff */
[----:B------:R-:W2:Y:S01]  /*04d0*/  LDG.E.S8 R22, desc[UR6][R22.64] ;  /* 0x0000000616167981 */ /* 0x000ea2000c1e1300 */
[C---:B------:R-:W-:Y:S01]  /*04e0*/  IADD3 R24, P0, PT, R26.reuse, UR8, RZ ;  /* 0x000000081a187c10 */ /* 0x040fe2000ff1e0ff */
[----:B--2---:R-:W0:Y:S02]  /*04f0*/  I2F.S16 R25, R22 ;  /* 0x0000001600197306 */ /* 0x004e240000101400 */
[----:B0-----:R-:W-:Y:S01]  /*0500*/  FADD R21, R21, R25 ;  /* 0x0000001915157221 */ /* 0x001fe20000000000 */
        /* <DEDUP_REMOVED lines=22> */
[----:B------:R-:W-:Y:S01]  /*0670*/  IADD3 R22, P0, PT, R19, UR8, RZ ;  /* 0x0000000813167c10 */ /* 0x000fe2000ff1e0ff */
        /* <DEDUP_REMOVED lines=39> */
[----:B------:R-:W-:Y:S01]  /*08f0*/  IADD3 R18, PT, PT, R18, 0x10, RZ ;  /* 0x0000001012127810 */ /* 0x000fe20007ffe0ff */
[C---:B------:R-:W-:Y:S01]  /*0900*/  IMAD R15, R4.reuse, 0x10, R15 ;  /* 0x00000010040f7824 */ /* 0x040fe200078e020f */
[C---:B------:R-:W-:Y:S01]  /*0910*/  LEA R36, R4.reuse, R36, 0x4 ;  /* 0x0000002404247211 */ /* 0x040fe200078e20ff */
[----:B------:R-:W-:Y:S01]  /*0920*/  IMAD R17, R4, 0x10, R17 ;  /* 0x0000001004117824 */ /* 0x000fe200078e0211 */
[----:B------:R-:W-:Y:S01]  /*0930*/  ISETP.NE.AND P0, PT, R18, RZ, PT ;  /* 0x000000ff1200720c */ /* 0x000fe20003f05270 */
[C---:B------:R-:W-:Y:S01]  /*0940*/  IMAD R28, R4.reuse, 0x10, R28 ;  /* 0x00000010041c7824 */ /* 0x040fe200078e021c */
[C---:B------:R-:W-:Y:S01]  /*0950*/  LEA R26, R4.reuse, R26, 0x4 ;  /* 0x0000001a041a7211 */ /* 0x040fe200078e20ff */
        /* <DEDUP_REMOVED lines=9> */
[----:B------:R-:W-:-:S02]  /*09f0*/  LEA R35, R4, R35, 0x4 ;  /* 0x0000002304237211 */ /* 0x000fc400078e20ff */
[----:B------:R-:W-:Y:S01]  /*0a00*/  LEA R16, R4, R16, 0x4 ;  /* 0x0000001004107211 */ /* 0x000fe200078e20ff */
[----:B--2---:R-:W0:Y:S02]  /*0a10*/  I2F.S16 R24, R24 ;  /* 0x0000001800187306 */ /* 0x004e240000101400 */
[----:B0-----:R-:W-:Y:S01]  /*0a20*/  FADD R20, R21, R24 ;  /* 0x0000001815147221 */ /* 0x001fe20000000000 */
[----:B------:R-:W-:Y:S06]  /*0a30*/  @P0 BRA `(.L_x_3) ;  /* 0xfffffff800740947 */ /* 0x000fec000383ffff */
[----:B------:R-:W-:Y:S05]  /*0a40*/  BSYNC.RECONVERGENT B1 ;  /* 0x0000000000017941 */ /* 0x000fea0003800200 */
.L_x_2:
[----:B------:R-:W-:-:S05]  /*0a50*/  VIADD R15, R3, 0x1 ;  /* 0x00000001030f7836 */ /* 0x000fca0000000000 */
[----:B------:R-:W-:-:S07]  /*0a60*/  LOP3.LUT R15, R15, 0x1ffffff0, RZ, 0xc0, !PT ;  /* 0x1ffffff00f0f7812 */ /* 0x000fce00078ec0ff */
.L_x_1:
[----:B01----:R-:W-:Y:S05]  /*0a70*/  BSYNC.RECONVERGENT B0 ;  /* 0x0000000000007941 */ /* 0x003fea0003800200 */
.L_x_0:
[----:B------:R-:W-:Y:S01]  /*0a80*/  IADD3 R21, PT, PT, R3, 0x1, RZ ;  /* 0x0000000103157810 */ /* 0x000fe20007ffe0ff */
[----:B------:R-:W-:Y:S03]  /*0a90*/  BSSY.RECONVERGENT B0, `(.L_x_4) ;  /* 0x000008b000007945 */ /* 0x000fe60003800200 */
[----:B------:R-:W-:-:S04]  /*0aa0*/  LOP3.LUT R16, R21, 0xf, RZ, 0xc0, !PT ;  /* 0x0000000f15107812 */ /* 0x000fc800078ec0ff */
[----:B------:R-:W-:-:S13]  /*0ab0*/  ISETP.NE.AND P0, PT, R16, RZ, PT ;  /* 0x000000ff1000720c */ /* 0x000fda0003f05270 */
[----:B------:R-:W-:Y:S05]  /*0ac0*/  @!P0 BRA `(.L_x_5) ;  /* 0x00000008001c8947 */ /* 0x000fea0003800000 */
[----:B------:R-:W-:Y:S01]  /*0ad0*/  VIADD R16, R16, 0xffffffff ;  /* 0xffffffff10107836 */ /* 0x000fe20000000000 */
[----:B------:R-:W-:Y:S01]  /*0ae0*/  LOP3.LUT R21, R21, 0x7, RZ, 0xc0, !PT ;  /* 0x0000000715157812 */ /* 0x000fe200078ec0ff */
[----:B------:R-:W-:Y:S03]  /*0af0*/  BSSY.RECONVERGENT B1, `(.L_x_6) ;  /* 0x0000040000017945 */ /* 0x000fe60003800200 */
[----:B------:R-:W-:Y:S02]  /*0b00*/  ISETP.GE.U32.AND P1, PT, R16, 0x7, PT ;  /* 0x000000071000780c */ /* 0x000fe40003f26070 */
[----:B------:R-:W-:-:S11]  /*0b10*/  ISETP.NE.AND P0, PT, R21, RZ, PT ;  /* 0x000000ff1500720c */ /* 0x000fd60003f05270 */
[----:B------:R-:W-:Y:S05]  /*0b20*/  @!P1 BRA `(.L_x_7) ;  /* 0x0000000000f09947 */ /* 0x000fea0003800000 */
[----:B------:R-:W0:Y:S01]  /*0b30*/  LDCU UR5, c[0x0][0x3a0] ;  /* 0x00007400ff0577ac */ /* 0x000e220008000800 */
[----:B------:R-:W1:Y:S01]  /*0b40*/  LDC R28, c[0x0][0x394] ;  /* 0x0000e500ff1c7b82 */ /* 0x000e620000000800 */
[----:B------:R-:W2:Y:S01]  /*0b50*/  LDCU.64 UR8, c[0x0][0x380] ;  /* 0x00007000ff0877ac */ /* 0x000ea20008000a00 */
[----:B0-----:R-:W-:-:S05]  /*0b60*/  IMAD R17, R15, UR5, R0 ;  /* 0x000000050f117c24 */ /* 0x001fca000f8e0200 */
[C---:B------:R-:W-:Y:S01]  /*0b70*/  IADD3 R19, PT, PT, R17.reuse, UR5, RZ ;  /* 0x0000000511137c10 */ /* 0x040fe2000fffe0ff */
[----:B-1----:R-:W-:-:S04]  /*0b80*/  IMAD R17, R17, R28, UR4 ;  /* 0x0000000411117e24 */ /* 0x002fc8000f8e021c */
[----:B------:R-:W-:Y:S01]  /*0b90*/  VIADD R23, R19, UR5 ;  /* 0x0000000513177c36 */ /* 0x000fe20008000000 */
[----:B--2---:R-:W-:Y:S01]  /*0ba0*/  IADD3 R16, P1, PT, R17, UR8, RZ ;  /* 0x0000000811107c10 */ /* 0x004fe2000ff3e0ff */
[----:B------:R-:W-:-:S03]  /*0bb0*/  IMAD R19, R19, R28, UR4 ;  /* 0x0000000413137e24 */ /* 0x000fc6000f8e021c */
[C---:B------:R-:W-:Y:S01]  /*0bc0*/  IADD3 R27, PT, PT, R23.reuse, UR5, RZ ;  /* 0x00000005171b7c10 */ /* 0x040fe2000fffe0ff */
[-C--:B------:R-:W-:Y:S01]  /*0bd0*/  IMAD R23, R23, R28.reuse, UR4 ;  /* 0x0000000417177e24 */ /* 0x080fe2000f8e021c */
[----:B------:R-:W-:Y:S02]  /*0be0*/  LEA.HI.X.SX32 R17, R17, UR9, 0x1, P1 ;  /* 0x0000000911117c11 */ /* 0x000fe400088f0eff */
[----:B------:R-:W-:Y:S01]  /*0bf0*/  IADD3 R24, P1, PT, R19, UR8, RZ ;  /* 0x0000000813187c10 */ /* 0x000fe2000ff3e0ff */
[C---:B------:R-:W-:Y:S02]  /*0c00*/  VIADD R31, R27.reuse, UR5 ;  /* 0x000000051b1f7c36 */ /* 0x040fe40008000000 */
[----:B------:R-:W-:Y:S01]  /*0c10*/  IMAD R18, R27, R28, UR4 ;  /* 0x000000041b127e24 */ /* 0x000fe2000f8e021c */
[----:B------:R-:W-:Y:S01]  /*0c20*/  LEA.HI.X.SX32 R25, R19, UR9, 0x1, P1 ;  /* 0x0000000913197c11 */ /* 0x000fe200088f0eff */
[----:B------:R0:W2:Y:S01]  /*0c30*/  LDG.E.S8 R29, desc[UR6][R16.64] ;  /* 0x00000006101d7981 */ /* 0x0000a2000c1e1300 */
[----:B------:R-:W-:-:S02]  /*0c40*/  IADD3 R26, P1, PT, R23, UR8, RZ ;  /* 0x00000008171a7c10 */ /* 0x000fc4000ff3e0ff */
[C---:B------:R-:W-:Y:S01]  /*0c50*/  IADD3 R33, PT, PT, R31.reuse, UR5, RZ ;  /* 0x000000051f217c10 */ /* 0x040fe2000fffe0ff */
[-C--:B------:R-:W-:Y:S01]  /*0c60*/  IMAD R19, R31, R28.reuse, UR4 ;  /* 0x000000041f137e24 */ /* 0x080fe2000f8e021c */
[----:B------:R-:W-:Y:S01]  /*0c70*/  LEA.HI.X.SX32 R27, R23, UR9, 0x1, P1 ;  /* 0x00000009171b7c11 */ /* 0x000fe200088f0eff */
[----:B------:R1:W3:Y:S01]  /*0c80*/  LDG.E.S8 R30, desc[UR6][R24.64] ;  /* 0x00000006181e7981 */ /* 0x0002e2000c1e1300 */
[C---:B------:R-:W-:Y:S01]  /*0c90*/  IADD3 R22, P1, PT, R18.reuse, UR8, RZ ;  /* 0x0000000812167c10 */ /* 0x040fe2000ff3e0ff */
[C---:B------:R-:W-:Y:S02]  /*0ca0*/  VIADD R35, R33.reuse, UR5 ;  /* 0x0000000521237c36 */ /* 0x040fe40008000000 */
[----:B------:R-:W-:Y:S01]  /*0cb0*/  IMAD R33, R33, R28, UR4 ;  /* 0x0000000421217e24 */ /* 0x000fe2000f8e021c */
[----:B------:R-:W-:Y:S01]  /*0cc0*/  LEA.HI.X.SX32 R23, R18, UR9, 0x1, P1 ;  /* 0x0000000912177c11 */ /* 0x000fe200088f0eff */
[----:B------:R4:W5:Y:S01]  /*0cd0*/  LDG.E.S8 R31, desc[UR6][R26.64] ;  /* 0x000000061a1f7981 */ /* 0x000962000c1e1300 */
[----:B------:R-:W-:-:S02]  /*0ce0*/  IADD3 R18, P1, PT, R19, UR8, RZ ;  /* 0x0000000813127c10 */ /* 0x000fc4000ff3e0ff */
[C---:B------:R-:W-:Y:S01]  /*0cf0*/  IADD3 R37, PT, PT, R35.reuse, UR5, RZ ;  /* 0x0000000523257c10 */ /* 0x040fe2000fffe0ff */
[-C--:B------:R-:W-:Y:S01]  /*0d00*/  IMAD R35, R35, R28.reuse, UR4 ;  /* 0x0000000423237e24 */ /* 0x080fe2000f8e021c */
[----:B0-----:R-:W-:Y:S01]  /*0d10*/  IADD3 R16, P2, PT, R33, UR8, RZ ;  /* 0x0000000821107c10 */ /* 0x001fe2000ff5e0ff */
[----:B------:R3:W5:Y:S01]  /*0d20*/  LDG.E.S8 R22, desc[UR6][R22.64] ;  /* 0x0000000616167981 */ /* 0x000762000c1e1300 */
[----:B------:R-:W-:Y:S01]  /*0d30*/  LEA.HI.X.SX32 R19, R19, UR9, 0x1, P1 ;  /* 0x0000000913137c11 */ /* 0x000fe200088f0eff */
[----:B------:R-:W-:Y:S01]  /*0d40*/  IMAD R37, R37, R28, UR4 ;  /* 0x0000000425257e24 */ /* 0x000fe2000f8e021c */
[----:B-1----:R-:W-:Y:S02]  /*0d50*/  IADD3 R24, P1, PT, R35, UR8, RZ ;  /* 0x0000000823187c10 */ /* 0x002fe4000ff3e0ff */
[----:B------:R-:W-:Y:S01]  /*0d60*/  LEA.HI.X.SX32 R17, R33, UR9, 0x1, P2 ;  /* 0x0000000921117c11 */ /* 0x000fe200090f0eff */
[----:B------:R-:W5:Y:S01]  /*0d70*/  LDG.E.S8 R18, desc[UR6][R18.64] ;  /* 0x0000000612127981 */ /* 0x000f62000c1e1300 */
[----:B------:R-:W-:-:S02]  /*0d80*/  LEA.HI.X.SX32 R25, R35, UR9, 0x1, P1 ;  /* 0x0000000923197c11 */ /* 0x000fc400088f0eff */
[C---:B----4-:R-:W-:Y:S01]  /*0d90*/  IADD3 R26, P1, PT, R37.reuse, UR8, RZ ;  /* 0x00000008251a7c10 */ /* 0x050fe2000ff3e0ff */
[----:B------:R-:W4:Y:S03]  /*0da0*/  LDG.E.S8 R16, desc[UR6][R16.64] ;  /* 0x0000000610107981 */ /* 0x000f26000c1e1300 */
[----:B------:R-:W-:Y:S01]  /*0db0*/  LEA.HI.X.SX32 R27, R37, UR9, 0x1, P1 ;  /* 0x00000009251b7c11 */ /* 0x000fe200088f0eff */
[----:B------:R-:W4:Y:S04]  /*0dc0*/  LDG.E.S8 R24, desc[UR6][R24.64] ;  /* 0x0000000618187981 */ /* 0x000f28000c1e1300 */
[----:B------:R-:W4:Y:S01]  /*0dd0*/  LDG.E.S8 R26, desc[UR6][R26.64] ;  /* 0x000000061a1a7981 */ /* 0x000f22000c1e1300 */
[----:B------:R-:W-:Y:S01]  /*0de0*/  VIADD R15, R15, 0x8 ;  /* 0x000000080f0f7836 */ /* 0x000fe20000000000 */
[----:B--2---:R-:W0:Y:S08]  /*0df0*/  I2F.S16 R29, R29 ;  /* 0x0000001d001d7306 */ /* 0x004e300000101400 */
[----:B---3--:R-:W1:Y:S08]  /*0e00*/  I2F.S16 R23, R30 ;  /* 0x0000001e00177306 */ /* 0x008e700000101400 */
[----:B-----5:R-:W2:Y:S01]  /*0e10*/  I2F.S16 R31, R31 ;  /* 0x0000001f001f7306 */ /* 0x020ea20000101400 */
[----:B0-----:R-:W-:-:S07]  /*0e20*/  FADD R20, R20, R29 ;  /* 0x0000001d14147221 */ /* 0x001fce0000000000 */
[----:B------:R-:W0:Y:S01]  /*0e30*/  I2F.S16 R33, R22 ;  /* 0x0000001600217306 */ /* 0x000e220000101400 */
[----:B-1----:R-:W-:-:S07]  /*0e40*/  FADD R20, R20, R23 ;  /* 0x0000001714147221 */ /* 0x002fce0000000000 */
[----:B------:R-:W1:Y:S01]  /*0e50*/  I2F.S16 R19, R18 ;  /* 0x0000001200137306 */ /* 0x000e620000101400 */
[----:B--2---:R-:W-:-:S07]  /*0e60*/  FADD R20, R20, R31 ;  /* 0x0000001f14147221 */ /* 0x004fce0000000000 */
[----:B----4-:R-:W2:Y:S01]  /*0e70*/  I2F.S16 R16, R16 ;  /* 0x0000001000107306 */ /* 0x010ea20000101400 */
[----:B0-----:R-:W-:-:S07]  /*0e80*/  FADD R20, R20, R33 ;  /* 0x0000002114147221 */ /* 0x001fce0000000000 */
[----:B------:R-:W0:Y:S01]  /*0e90*/  I2F.S16 R24, R24 ;  /* 0x0000001800187306 */ /* 0x000e220000101400 */
[----:B-1----:R-:W-:-:S07]  /*0ea0*/  FADD R19, R20, R19 ;  /* 0x0000001314137221 */ /* 0x002fce0000000000 */
[----:B------:R-:W1:Y:S01]  /*0eb0*/  I2F.S16 R26, R26 ;  /* 0x0000001a001a7306 */ /* 0x000e620000101400 */
[----:B--2---:R-:W-:-:S04]  /*0ec0*/  FADD R19, R19, R16 ;  /* 0x0000001013137221 */ /* 0x004fc80000000000 */
[----:B0-----:R-:W-:-:S04]  /*0ed0*/  FADD R19, R19, R24 ;  /* 0x0000001813137221 */ /* 0x001fc80000000000 */
[----:B-1----:R-:W-:-:S07]  /*0ee0*/  FADD R20, R19, R26 ;  /* 0x0000001a13147221 */ /* 0x002fce0000000000 */
.L_x_7:
[----:B------:R-:W-:Y:S05]  /*0ef0*/  BSYNC.RECONVERGENT B1 ;  /* 0x0000000000017941 */ /* 0x000fea0003800200 */
.L_x_6:
[----:B------:R-:W-:Y:S05]  /*0f00*/  @!P0 BRA `(.L_x_5) ;  /* 0x00000004000c8947 */ /* 0x000fea0003800000 */
[----:B------:R-:W-:Y:S01]  /*0f10*/  IADD3 R21, PT, PT, R21, -0x1, RZ ;  /* 0xffffffff15157810 */ /* 0x000fe20007ffe0ff */
[----:B------:R-:W-:Y:S01]  /*0f20*/  VIADD R16, R3, 0x1 ;  /* 0x0000000103107836 */ /* 0x000fe20000000000 */
[----:B------:R-:W-:Y:S02]  /*0f30*/  BSSY.RECONVERGENT B1, `(.L_x_8) ;  /* 0x0000024000017945 */ /* 0x000fe40003800200 */
[----:B------:R-:W-:Y:S02]  /*0f40*/  ISETP.GE.U32.AND P1, PT, R21, 0x3, PT ;  /* 0x000000031500780c */ /* 0x000fe40003f26070 */
[----:B------:R-:W-:-:S11]  /*0f50*/  LOP3.LUT P0, R21, R16, 0x3, RZ, 0xc0, !PT ;  /* 0x0000000310157812 */ /* 0x000fd6000780c0ff */
[----:B------:R-:W-:Y:S05]  /*0f60*/  @!P1 BRA `(.L_x_9) ;  /* 0x0000000000809947 */ /* 0x000fea0003800000 */
[----:B------:R-:W0:Y:S01]  /*0f70*/  LDCU UR5, c[0x0][0x3a0] ;  /* 0x00007400ff0577ac */ /* 0x000e220008000800 */
[----:B------:R-:W1:Y:S01]  /*0f80*/  LDC R17, c[0x0][0x394] ;  /* 0x0000e500ff117b82 */ /* 0x000e620000000800 */
[----:B------:R-:W2:Y:S01]  /*0f90*/  LDCU.64 UR8, c[0x0][0x380] ;  /* 0x00007000ff0877ac */ /* 0x000ea20008000a00 */
[----:B0-----:R-:W-:-:S05]  /*0fa0*/  IMAD R16, R15, UR5, R0 ;  /* 0x000000050f107c24 */ /* 0x001fca000f8e0200 */
[C---:B------:R-:W-:Y:S01]  /*0fb0*/  IADD3 R18, PT, PT, R16.reuse, UR5, RZ ;  /* 0x0000000510127c10 */ /* 0x040fe2000fffe0ff */
[----:B-1----:R-:W-:-:S04]  /*0fc0*/  IMAD R16, R16, R17, UR4 ;  /* 0x0000000410107e24 */ /* 0x002fc8000f8e0211 */
[C---:B------:R-:W-:Y:S02]  /*0fd0*/  VIADD R24, R18.reuse, UR5 ;  /* 0x0000000512187c36 */ /* 0x040fe40008000000 */
[-C--:B------:R-:W-:Y:S01]  /*0fe0*/  IMAD R19, R18, R17.reuse, UR4 ;  /* 0x0000000412137e24 */ /* 0x080fe2000f8e0211 */
[----:B--2---:R-:W-:Y:S02]  /*0ff0*/  IADD3 R22, P1, PT, R16, UR8, RZ ;  /* 0x0000000810167c10 */ /* 0x004fe4000ff3e0ff */
[C---:B------:R-:W-:Y:S01]  /*1000*/  IADD3 R26, PT, PT, R24.reuse, UR5, RZ ;  /* 0x00000005181a7c10 */ /* 0x040fe2000fffe0ff */
[-C--:B------:R-:W-:Y:S01]  /*1010*/  IMAD R24, R24, R17.reuse, UR4 ;  /* 0x0000000418187e24 */ /* 0x080fe2000f8e0211 */
[----:B------:R-:W-:Y:S02]  /*1020*/  LEA.HI.X.SX32 R23, R16, UR9, 0x1, P1 ;  /* 0x0000000910177c11 */ /* 0x000fe400088f0eff */
[C---:B------:R-:W-:Y:S01]  /*1030*/  IADD3 R18, P1, PT, R19.reuse, UR8, RZ ;  /* 0x0000000813127c10 */ /* 0x040fe2000ff3e0ff */
[----:B------:R-:W-:Y:S01]  /*1040*/  IMAD R26, R26, R17, UR4 ;  /* 0x000000041a1a7e24 */ /* 0x000fe2000f8e0211 */
[----:B------:R-:W-:Y:S01]  /*1050*/  IADD3 R16, P2, PT, R24, UR8, RZ ;  /* 0x0000000818107c10 */ /* 0x000fe2000ff5e0ff */
[----:B------:R-:W2:Y:S01]  /*1060*/  LDG.E.S8 R22, desc[UR6][R22.64] ;  /* 0x0000000616167981 */ /* 0x000ea2000c1e1300 */
[----:B------:R-:W-:-:S02]  /*1070*/  LEA.HI.X.SX32 R19, R19, UR9, 0x1, P1 ;  /* 0x0000000913137c11 */ /* 0x000fc400088f0eff */
[----:B------:R-:W-:Y:S02]  /*1080*/  LEA.HI.X.SX32 R17, R24, UR9, 0x1, P2 ;  /* 0x0000000918117c11 */ /* 0x000fe400090f0eff */
[C---:B------:R-:W-:Y:S01]  /*1090*/  IADD3 R24, P1, PT, R26.reuse, UR8, RZ ;  /* 0x000000081a187c10 */ /* 0x040fe2000ff3e0ff */
[----:B------:R-:W3:Y:S03]  /*10a0*/  LDG.E.S8 R18, desc[UR6][R18.64] ;  /* 0x0000000612127981 */ /* 0x000ee6000c1e1300 */
[----:B------:R-:W-:Y:S01]  /*10b0*/  LEA.HI.X.SX32 R25, R26, UR9, 0x1, P1 ;  /* 0x000000091a197c11 */ /* 0x000fe200088f0eff */
[----:B------:R-:W4:Y:S04]  /*10c0*/  LDG.E.S8 R16, desc[UR6][R16.64] ;  /* 0x0000000610107981 */ /* 0x000f28000c1e1300 */
[----:B------:R-:W5:Y:S01]  /*10d0*/  LDG.E.S8 R24, desc[UR6][R24.64] ;  /* 0x0000000618187981 */ /* 0x000f62000c1e1300 */
[----:B------:R-:W-:Y:S01]  /*10e0*/  VIADD R15, R15, 0x4 ;  /* 0x000000040f0f7836 */ /* 0x000fe20000000000 */
[----:B--2---:R-:W0:Y:S08]  /*10f0*/  I2F.S16 R27, R22 ;  /* 0x00000016001b7306 */ /* 0x004e300000101400 */
[----:B---3--:R-:W1:Y:S08]  /*1100*/  I2F.S16 R26, R18 ;  /* 0x00000012001a7306 */ /* 0x008e700000101400 */
[----:B----4-:R-:W2:Y:S01]  /*1110*/  I2F.S16 R29, R16 ;  /* 0x00000010001d7306 */ /* 0x010ea20000101400 */
[----:B0-----:R-:W-:-:S07]  /*1120*/  FADD R27, R20, R27 ;  /* 0x0000001b141b7221 */ /* 0x001fce0000000000 */
[----:B-----5:R-:W0:Y:S01]  /*1130*/  I2F.S16 R31, R24 ;  /* 0x00000018001f7306 */ /* 0x020e220000101400 */
[----:B-1----:R-:W-:-:S04]  /*1140*/  FADD R26, R27, R26 ;  /* 0x0000001a1b1a7221 */ /* 0x002fc80000000000 */
[----:B--2---:R-:W-:-:S04]  /*1150*/  FADD R26, R26, R29 ;  /* 0x0000001d1a1a7221 */ /* 0x004fc80000000000 */
[----:B0-----:R-:W-:-:S07]  /*1160*/  FADD R20, R26, R31 ;  /* 0x0000001f1a147221 */ /* 0x001fce0000000000 */
.L_x_9:
[----:B------:R-:W-:Y:S05]  /*1170*/  BSYNC.RECONVERGENT B1 ;  /* 0x0000000000017941 */ /* 0x000fea0003800200 */
.L_x_8:
[----:B------:R-:W-:Y:S05]  /*1180*/  @!P0 BRA `(.L_x_5) ;  /* 0x00000000006c8947 */ /* 0x000fea0003800000 */
[----:B------:R-:W0:Y:S08]  /*1190*/  LDC R23, c[0x0][0x3a0] ;  /* 0x0000e800ff177b82 */ /* 0x000e300000000800 */
[----:B------:R-:W1:Y:S08]  /*11a0*/  LDC R25, c[0x0][0x394] ;  /* 0x0000e500ff197b82 */ /* 0x000e700000000800 */
[----:B------:R-:W2:Y:S01]  /*11b0*/  LDC.64 R16, c[0x0][0x380] ;  /* 0x0000e000ff107b82 */ /* 0x000ea20000000a00 */
[----:B0-----:R-:W-:-:S04]  /*11c0*/  IMAD R22, R15, R23, R0 ;  /* 0x000000170f167224 */ /* 0x001fc800078e0200 */
[----:B-1----:R-:W-:-:S05]  /*11d0*/  IMAD R15, R22, R25, UR4 ;  /* 0x00000004160f7e24 */ /* 0x002fca000f8e0219 */
[----:B--2---:R-:W-:-:S04]  /*11e0*/  IADD3 R18, P0, PT, R15, R16, RZ ;  /* 0x000000100f127210 */ /* 0x004fc80007f1e0ff */
[----:B------:R-:W-:-:S05]  /*11f0*/  LEA.HI.X.SX32 R19, R15, R17, 0x1, P0 ;  /* 0x000000110f137211 */ /* 0x000fca00000f0eff */
[----:B------:R-:W2:Y:S01]  /*1200*/  LDG.E.S8 R18, desc[UR6][R18.64] ;  /* 0x0000000612127981 */ /* 0x000ea2000c1e1300 */
[----:B------:R-:W-:Y:S01]  /*1210*/  ISETP.NE.AND P0, PT, R21, 0x1, PT ;  /* 0x000000011500780c */ /* 0x000fe20003f05270 */
[----:B--2---:R-:W0:Y:S02]  /*1220*/  I2F.S16 R15, R18 ;  /* 0x00000012000f7306 */ /* 0x004e240000101400 */
[----:B0-----:R-:W-:-:S10]  /*1230*/  FADD R20, R20, R15 ;  /* 0x0000000f14147221 */ /* 0x001fd40000000000 */
[----:B------:R-:W-:Y:S05]  /*1240*/  @!P0 BRA `(.L_x_5) ;  /* 0x00000000003c8947 */ /* 0x000fea0003800000 */
[----:B------:R-:W-:Y:S02]  /*1250*/  ISETP.NE.AND P0, PT, R21, 0x2, PT ;  /* 0x000000021500780c */ /* 0x000fe40003f05270 */
[----:B------:R-:W-:-:S11]  /*1260*/  IADD3 R15, PT, PT, R22, R23, RZ ;  /* 0x00000017160f7210 */ /* 0x000fd60007ffe0ff */
[C---:B------:R-:W-:Y:S02]  /*1270*/  @P0 IMAD.IADD R18, R15.reuse, 0x1, R23 ;  /* 0x000000010f120824 */ /* 0x040fe400078e0217 */
[-C--:B------:R-:W-:Y:S02]  /*1280*/  IMAD R15, R15, R25.reuse, UR4 ;  /* 0x000000040f0f7e24 */ /* 0x080fe4000f8e0219 */
[----:B------:R-:W-:-:S03]  /*1290*/  @P0 IMAD R21, R18, R25, UR4 ;  /* 0x0000000412150e24 */ /* 0x000fc6000f8e0219 */
[----:B------:R-:W-:-:S04]  /*12a0*/  IADD3 R18, P1, PT, R15, R16, RZ ;  /* 0x000000100f127210 */ /* 0x000fc80007f3e0ff */
[----:B------:R-:W-:Y:S02]  /*12b0*/  LEA.HI.X.SX32 R19, R15, R17, 0x1, P1 ;  /* 0x000000110f137211 */ /* 0x000fe400008f0eff */
[----:B------:R-:W-:-:S03]  /*12c0*/  @P0 IADD3 R16, P1, PT, R21, R16, RZ ;  /* 0x0000001015100210 */ /* 0x000fc60007f3e0ff */
[----:B------:R-:W2:Y:S01]  /*12d0*/  LDG.E.S8 R18, desc[UR6][R18.64] ;  /* 0x0000000612127981 */ /* 0x000ea2000c1e1300 */
[----:B------:R-:W-:-:S05]  /*12e0*/  @P0 LEA.HI.X.SX32 R17, R21, R17, 0x1, P1 ;  /* 0x0000001115110211 */ /* 0x000fca00008f0eff */
[----:B------:R-:W3:Y:S01]  /*12f0*/  @P0 LDG.E.S8 R16, desc[UR6][R16.64] ;  /* 0x0000000610100981 */ /* 0x000ee2000c1e1300 */
[----:B--2---:R-:W0:Y:S08]  /*1300*/  I2F.S16 R15, R18 ;  /* 0x00000012000f7306 */ /* 0x004e300000101400 */
[----:B---3--:R-:W1:Y:S01]  /*1310*/  @P0 I2F.S16 R21, R16 ;  /* 0x0000001000150306 */ /* 0x008e620000101400 */
[----:B0-----:R-:W-:-:S04]  /*1320*/  FADD R20, R20, R15 ;  /* 0x0000000f14147221 */ /* 0x001fc80000000000 */
[----:B-1----:R-:W-:-:S07]  /*1330*/  @P0 FADD R20, R20, R21 ;  /* 0x0000001514140221 */ /* 0x002fce0000000000 */
.L_x_5:
[----:B------:R-:W-:Y:S05]  /*1340*/  BSYNC.RECONVERGENT B0 ;  /* 0x0000000000007941 */ /* 0x000fea0003800200 */
.L_x_4:
[----:B------:R-:W0:Y:S01]  /*1350*/  LDC R19, c[0x0][0x394] ;  /* 0x0000e500ff137b82 */ /* 0x000e220000000800 */
[----:B------:R-:W1:Y:S01]  /*1360*/  LDCU.64 UR8, c[0x0][0x388] ;  /* 0x00007100ff0877ac */ /* 0x000e620008000a00 */
[----:B------:R-:W2:Y:S01]  /*1370*/  F2I.TRUNC.NTZ R15, R20 ;  /* 0x00000014000f7305 */ /* 0x000ea2000020f100 */
[----:B0-----:R-:W-:Y:S01]  /*1380*/  IMAD R17, R14, R19, UR4 ;  /* 0x000000040e117e24 */ /* 0x001fe2000f8e0213 */
[----:B------:R-:W-:-:S04]  /*1390*/  UIADD3 UR4, UPT, UPT, UR4, 0x1, URZ ;  /* 0x0000000104047890 */ /* 0x000fc8000fffe0ff */
[----:B-1----:R-:W-:-:S04]  /*13a0*/  IADD3 R16, P0, PT, R17, UR8, RZ ;  /* 0x0000000811107c10 */ /* 0x002fc8000ff1e0ff */
[----:B------:R-:W-:Y:S02]  /*13b0*/  LEA.HI.X.SX32 R17, R17, UR9, 0x1, P0 ;  /* 0x0000000911117c11 */ /* 0x000fe400080f0eff */
[----:B------:R-:W-:-:S03]  /*13c0*/  ISETP.NE.AND P0, PT, R19, UR4, PT ;  /* 0x0000000413007c0c */ /* 0x000fc6000bf05270 */
[----:B--2---:R1:W-:Y:S10]  /*13d0*/  STG.E.U8 desc[UR6][R16.64], R15 ;  /* 0x0000000f10007986 */ /* 0x0043f4000c101106 */
[----:B------:R-:W-:Y:S05]  /*13e0*/  @P0 BRA `(.L_x_10) ;  /* 0xffffffec00800947 */ /* 0x000fea000383ffff */
[----:B------:R-:W-:Y:S05]  /*13f0*/  EXIT ;  /* 0x000000000000794d */ /* 0x000fea0003800000 */
.L_x_11:
[----:B------:R-:W-:-:S00]  /*1400*/  BRA `(.L_x_11) ;  /* 0xfffffffc00fc7947 */ /* 0x000fc0000383ffff */
[----:B------:R-:W-:-:S00]  /*1410*/  NOP ;  /* 0x0000000000007918 */ /* 0x000fc00000000000 */
        /* <DEDUP_REMOVED lines=14> */
.L_x_29:


//--------------------- .text._Z17batch_norm_kernelPKaPaPKfS3_iiiii --------------------------
	.section	.text._Z17batch_norm_kernelPKaPaPKfS3_iiiii,"ax",@progbits
	.align	128
        .global         _Z17batch_norm_kernelPKaPaPKfS3_iiiii
        .type           _Z17batch_norm_kernelPKaPaPKfS3_iiiii,@function
        .size           _Z17batch_norm_kernelPKaPaPKfS3_iiiii,(.L_x_30 - _Z17batch_norm_kernelPKaPaPKfS3_iiiii)
        .other          _Z17batch_norm_kernelPKaPaPKfS3_iiiii,@"STO_CUDA_ENTRY STV_DEFAULT"
_Z17batch_norm_kernelPKaPaPKfS3_iiiii:
.text._Z17batch_norm_kernelPKaPaPKfS3_iiiii:
[----:B------:R-:W-:Y:S01]  /*0000*/  LDC R1, c[0x0][0x37c] ;  /* 0x0000df00ff017b82 */ /* 0x000fe20000000800 */
[----:B------:R-:W0:Y:S07]  /*0010*/  S2R R4, SR_TID.X ;  /* 0x0000000000047919 */ /* 0x000e2e0000002100 */
[----:B------:R-:W1:Y:S01]  /*0020*/  LDC R0, c[0x0][0x364] ;  /* 0x0000d900ff007b82 */ /* 0x000e620000000800 */
[----:B------:R-:W2:Y:S01]  /*0030*/  LDCU UR6, c[0x0][0x3b0] ;  /* 0x00007600ff0677ac */ /* 0x000ea20008000800 */
[----:B------:R-:W1:Y:S01]  /*0040*/  S2R R5, SR_TID.Y ;  /* 0x0000000000057919 */ /* 0x000e620000002200 */
[----:B------:R-:W3:Y:S05]  /*0050*/  LDCU UR7, c[0x0][0x3ac] ;  /* 0x00007580ff0777ac */ /* 0x000eea0008000800 */
[----:B------:R-:W0:Y:S08]  /*0060*/  S2UR UR5, SR_CTAID.X ;  /* 0x00000000000579c3 */ /* 0x000e300000002500 */
[----:B------:R-:W0:Y:S08]  /*0070*/  LDC R3, c[0x0][0x360] ;  /* 0x0000d800ff037b82 */ /* 0x000e300000000800 */
[----:B------:R-:W1:Y:S08]  /*0080*/  S2UR UR4, SR_CTAID.Y ;  /* 0x00000000000479c3 */ /* 0x000e700000002600 */
[----:B------:R-:W4:Y:S01]  /*0090*/  LDC R2, c[0x0][0x3a4] ;  /* 0x0000e900ff027b82 */ /* 0x000f220000000800 */
[----:B0-----:R-:W-:-:S05]  /*00a0*/  IMAD R3, R3, UR5, R4 ;  /* 0x0000000503037c24 */ /* 0x001fca000f8e0204 */
[----:B--2---:R-:W-:Y:S01]  /*00b0*/  ISETP.GE.AND P0, PT, R3, UR6, PT ;  /* 0x0000000603007c0c */ /* 0x004fe2000bf06270 */
[----:B-1----:R-:W-:-:S04]  /*00c0*/  IMAD R0, R0, UR4, R5 ;  /* 0x0000000400007c24 */ /* 0x002fc8000f8e0205 */
[C---:B------:R-:W-:Y:S01]  /*00d0*/  IMAD R3, R0.reuse, UR6, R3 ;  /* 0x0000000600037c24 */ /* 0x040fe2000f8e0203 */
[----:B---3--:R-:W-:-:S04]  /*00e0*/  ISETP.GE.OR P0, PT, R0, UR7, P0 ;  /* 0x0000000700007c0c */ /* 0x008fc80008706670 */
[----:B----4-:R-:W-:-:S13]  /*00f0*/  ISETP.LT.OR P0, PT, R2, 0x1, P0 ;  /* 0x000000010200780c */ /* 0x010fda0000701670 */
[----:B------:R-:W-:Y:S05]  /*0100*/  @P0 EXIT ;  /* 0x000000000000094d */ /* 0x000fea0003800000 */
[C---:B------:R-:W-:Y:S01]  /*0110*/  ISETP.GE.U32.AND P1, PT, R2.reuse, 0x8, PT ;  /* 0x000000080200780c */ /* 0x040fe20003f26070 */
[----:B------:R-:W0:Y:S01]  /*0120*/  LDCU.64 UR12, c[0x0][0x358] ;  /* 0x00006b00ff0c77ac */ /* 0x000e220008000a00 */
[----:B------:R-:W-:Y:S01]  /*0130*/  LOP3.LUT R18, R2, 0x7, RZ, 0xc0, !PT ;  /* 0x0000000702127812 */ /* 0x000fe200078ec0ff */
[----:B------:R-:W-:Y:S02]  /*0140*/  IMAD R3, R3, R2, RZ ;  /* 0x0000000203037224 */ /* 0x000fe400078e02ff */
[----:B------:R-:W-:Y:S01]  /*0150*/  IMAD.MOV.U32 R0, RZ, RZ, RZ ;  /* 0x000000ffff007224 */ /* 0x000fe200078e00ff */
[----:B------:R-:W-:-:S07]  /*0160*/  ISETP.NE.AND P0, PT, R18, RZ, PT ;  /* 0x000000ff1200720c */ /* 0x000fce0003f05270 */
[----:B------:R-:W-:Y:S06]  /*0170*/  @!P1 BRA `(.L_x_12) ;  /* 0x00000004004c9947 */ /* 0x000fec0003800000 */
[----:B------:R-:W1:Y:S01]  /*0180*/  LDCU.128 UR8, c[0x0][0x390] ;  /* 0x00007200ff0877ac */ /* 0x000e620008000c00 */
[----:B------:R-:W-:Y:S01]  /*0190*/  LOP3.LUT R0, R2, 0x7ffffff8, RZ, 0xc0, !PT ;  /* 0x7ffffff802007812 */ /* 0x000fe200078ec0ff */
[----:B------:R-:W-:-:S04]  /*01a0*/  IMAD.MOV.U32 R13, RZ, RZ, R3 ;  /* 0x000000ffff0d7224 */ /* 0x000fc800078e0003 */
[----:B------:R-:W-:Y:S01]  /*01b0*/  IMAD.MOV R12, RZ, RZ, -R0 ;  /* 0x000000ffff0c7224 */ /* 0x000fe200078e0a00 */
[----:B-1----:R-:W-:Y:S02]  /*01c0*/  UIADD3 UR6, UP0, UPT, UR8, 0x10, URZ ;  /* 0x0000001008067890 */ /* 0x002fe4000ff1e0ff */
[----:B------:R-:W-:Y:S02]  /*01d0*/  UIADD3 UR4, UP1, UPT, UR10, 0x10, URZ ;  /* 0x000000100a047890 */ /* 0x000fe4000ff3e0ff */
[----:B------:R-:W-:Y:S02]  /*01e0*/  UIADD3.X UR7, UPT, UPT, URZ, UR9, URZ, UP0, !UPT ;  /* 0x00000009ff077290 */ /* 0x000fe400087fe4ff */
[----:B------:R-:W-:Y:S01]  /*01f0*/  UIADD3.X UR5, UPT, UPT, URZ, UR11, URZ, UP1, !UPT ;  /* 0x0000000bff057290 */ /* 0x000fe20008ffe4ff */
[----:B------:R-:W-:Y:S01]  /*0200*/  IMAD.U32 R4, RZ, RZ, UR6 ;  /* 0x00000006ff047e24 */ /* 0x000fe2000f8e00ff */
[----:B------:R-:W-:Y:S02]  /*0210*/  MOV R6, UR4 ;  /* 0x0000000400067c02 */ /* 0x000fe40008000f00 */
[----:B------:R-:W-:-:S02]  /*0220*/  IMAD.U32 R5, RZ, RZ, UR7 ;  /* 0x00000007ff057e24 */ /* 0x000fc4000f8e00ff */
[----:B------:R-:W-:-:S07]  /*0230*/  IMAD.U32 R7, RZ, RZ, UR5 ;  /* 0x00000005ff077e24 */ /* 0x000fce000f8e00ff */
.L_x_13:
[----:B-1----:R-:W1:Y:S01]  /*0240*/  LDC.64 R8, c[0x0][0x380] ;  /* 0x0000e000ff087b82 */ /* 0x002e620000000a00 */
[----:B------:R-:W-:Y:S01]  /*0250*/  SHF.R.S32.HI R16, RZ, 0x1f, R13 ;  /* 0x0000001fff107819 */ /* 0x000fe2000001140d */
[----:B0-----:R-:W2:Y:S04]  /*0260*/  LDG.E R15, desc[UR12][R4.64+-0x10] ;  /* 0xfffff00c040f7981 */ /* 0x001ea8000c1e1900 */
[----:B------:R-:W2:Y:S02]  /*0270*/  LDG.E R17, desc[UR12][R6.64+-0x10] ;  /* 0xfffff00c06117981 */ /* 0x000ea4000c1e1900 */
[----:B------:R-:W0:Y:S01]  /*0280*/  LDC.64 R10, c[0x0][0x388] ;  /* 0x0000e200ff0a7b82 */ /* 0x000e220000000a00 */
[----:B-1----:R-:W-:-:S04]  /*0290*/  IADD3 R8, P1, P2, R13, 0x3, R8 ;  /* 0x000000030d087810 */ /* 0x002fc80007a3e008 */
[----:B------:R-:W-:-:S05]  /*02a0*/  IADD3.X R9, PT, PT, R16, R9, RZ, P1, P2 ;  /* 0x0000000910097210 */ /* 0x000fca0000fe44ff */
[----:B------:R-:W3:Y:S01]  /*02b0*/  LDG.E.S8 R14, desc[UR12][R8.64+-0x3] ;  /* 0xfffffd0c080e7981 */ /* 0x000ee2000c1e1300 */
[----:B0-----:R-:W-:-:S04]  /*02c0*/  IADD3 R10, P1, P2, R13, 0x3, R10 ;  /* 0x000000030d0a7810 */ /* 0x001fc80007a3e00a */
[----:B------:R-:W-:Y:S01]  /*02d0*/  IADD3.X R11, PT, PT, R16, R11, RZ, P1, P2 ;  /* 0x0000000b100b7210 */ /* 0x000fe20000fe44ff */
[----:B---3--:R-:W2:Y:S02]  /*02e0*/  I2F.S16 R14, R14 ;  /* 0x0000000e000e7306 */ /* 0x008ea40000101400 */
[----:B--2---:R-:W-:-:S06]  /*02f0*/  FFMA R15, R14, R15, R17 ;  /* 0x0000000f0e0f7223 */ /* 0x004fcc0000000011 */
[----:B------:R-:W0:Y:S02]  /*0300*/  F2I.TRUNC.NTZ R15, R15 ;  /* 0x0000000f000f7305 */ /* 0x000e24000020f100 */
[----:B0-----:R0:W-:Y:S04]  /*0310*/  STG.E.U8 desc[UR12][R10.64+-0x3], R15 ;  /* 0xfffffd0f0a007986 */ /* 0x0011e8000c10110c */
[----:B------:R-:W2:Y:S04]  /*0320*/  LDG.E.S8 R16, desc[UR12][R8.64+-0x2] ;  /* 0xfffffe0c08107981 */ /* 0x000ea8000c1e1300 */
[----:B------:R-:W3:Y:S04]  /*0330*/  LDG.E R17, desc[UR12][R4.64+-0xc] ;  /* 0xfffff40c04117981 */ /* 0x000ee8000c1e1900 */
[----:B------:R-:W3:Y:S01]  /*0340*/  LDG.E R19, desc[UR12][R6.64+-0xc] ;  /* 0xfffff40c06137981 */ /* 0x000ee2000c1e1900 */
[----:B--2---:R-:W3:Y:S02]  /*0350*/  I2F.S16 R16, R16 ;  /* 0x0000001000107306 */ /* 0x004ee40000101400 */
[----:B---3--:R-:W-:-:S06]  /*0360*/  FFMA R17, R16, R17, R19 ;  /* 0x0000001110117223 */ /* 0x008fcc0000000013 */
[----:B------:R-:W1:Y:S02]  /*0370*/  F2I.TRUNC.NTZ R17, R17 ;  /* 0x0000001100117305 */ /* 0x000e64000020f100 */
[----:B-1----:R1:W-:Y:S04]  /*0380*/  STG.E.U8 desc[UR12][R10.64+-0x2], R17 ;  /* 0xfffffe110a007986 */ /* 0x0023e8000c10110c */
[----:B------:R-:W2:Y:S04]  /*0390*/  LDG.E.S8 R14, desc[UR12][R8.64+-0x1] ;  /* 0xffffff0c080e7981 */ /* 0x000ea8000c1e1300 */
[----:B------:R-:W3:Y:S04]  /*03a0*/  LDG.E R19, desc[UR12][R4.64+-0x8] ;  /* 0xfffff80c04137981 */ /* 0x000ee8000c1e1900 */
[----:B------:R-:W3:Y:S01]  /*03b0*/  LDG.E R21, desc[UR12][R6.64+-0x8] ;  /* 0xfffff80c06157981 */ /* 0x000ee2000c1e1900 */
[----:B--2---:R-:W3:Y:S02]  /*03c0*/  I2F.S16 R14, R14 ;  /* 0x0000000e000e7306 */ /* 0x004ee40000101400 */
[----:B---3--:R-:W-:-:S06]  /*03d0*/  FFMA R19, R14, R19, R21 ;  /* 0x000000130e137223 */ /* 0x008fcc0000000015 */
[----:B------:R-:W2:Y:S02]  /*03e0*/  F2I.TRUNC.NTZ R19, R19 ;  /* 0x0000001300137305 */ /* 0x000ea4000020f100 */
[----:B--2---:R-:W-:Y:S04]  /*03f0*/  STG.E.U8 desc[UR12][R10.64+-0x1], R19 ;  /* 0xffffff130a007986 */ /* 0x004fe8000c10110c */
[----:B0-----:R-:W2:Y:S04]  /*0400*/  LDG.E.S8 R15, desc[UR12][R8.64] ;  /* 0x0000000c080f7981 */ /* 0x001ea8000c1e1300 */
[----:B------:R-:W3:Y:S04]  /*0410*/  LDG.E R16, desc[UR12][R4.64+-0x4] ;  /* 0xfffffc0c04107981 */ /* 0x000ee8000c1e1900 */
[----:B------:R-:W3:Y:S01]  /*0420*/  LDG.E R20, desc[UR12][R6.64+-0x4] ;  /* 0xfffffc0c06147981 */ /* 0x000ee2000c1e1900 */
[----:B--2---:R-:W3:Y:S02]  /*0430*/  I2F.S16 R15, R15 ;  /* 0x0000000f000f7306 */ /* 0x004ee40000101400 */
[----:B---3--:R-:W-:-:S06]  /*0440*/  FFMA R16, R15, R16, R20 ;  /* 0x000000100f107223 */ /* 0x008fcc0000000014 */
[----:B-1----:R-:W0:Y:S02]  /*0450*/  F2I.TRUNC.NTZ R17, R16 ;  /* 0x0000001000117305 */ /* 0x002e24000020f100 */
[----:B0-----:R0:W-:Y:S04]  /*0460*/  STG.E.U8 desc[UR12][R10.64], R17 ;  /* 0x000000110a007986 */ /* 0x0011e8000c10110c */
[----:B------:R-:W2:Y:S04]  /*0470*/  LDG.E.S8 R14, desc[UR12][R8.64+0x1] ;  /* 0x0000010c080e7981 */ /* 0x000ea8000c1e1300 */
[----:B------:R-:W3:Y:S04]  /*0480*/  LDG.E R21, desc[UR12][R4.64] ;  /* 0x0000000c04157981 */ /* 0x000ee8000c1e1900 */
[----:B------:R-:W3:Y:S01]  /*0490*/  LDG.E R23, desc[UR12][R6.64] ;  /* 0x0000000c06177981 */ /* 0x000ee2000c1e1900 */
[----:B--2---:R-:W3:Y:S02]  /*04a0*/  I2F.S16 R14, R14 ;  /* 0x0000000e000e7306 */ /* 0x004ee40000101400 */
[----:B---3--:R-:W-:-:S06]  /*04b0*/  FFMA R21, R14, R21, R23 ;  /* 0x000000150e157223 */ /* 0x008fcc0000000017 */
[----:B------:R-:W1:Y:S02]  /*04c0*/  F2I.TRUNC.NTZ R21, R21 ;  /* 0x0000001500157305 */ /* 0x000e64000020f100 */
[----:B-1----:R-:W-:Y:S04]  /*04d0*/  STG.E.U8 desc[UR12][R10.64+0x1], R21 ;  /* 0x000001150a007986 */ /* 0x002fe8000c10110c */
[----:B------:R-:W2:Y:S04]  /*04e0*/  LDG.E.S8 R15, desc[UR12][R8.64+0x2] ;  /* 0x0000020c080f7981 */ /* 0x000ea8000c1e1300 */
[----:B------:R-:W3:Y:S04]  /*04f0*/  LDG.E R20, desc[UR12][R4.64+0x4] ;  /* 0x0000040c04147981 */ /* 0x000ee8000c1e1900 */
[----:B------:R-:W3:Y:S01]  /*0500*/  LDG.E R16, desc[UR12][R6.64+0x4] ;  /* 0x0000040c06107981 */ /* 0x000ee2000c1e1900 */
[----:B--2---:R-:W3:Y:S02]  /*0510*/  I2F.S16 R15, R15 ;  /* 0x0000000f000f7306 */ /* 0x004ee40000101400 */
[----:B---3--:R-:W-:-:S06]  /*0520*/  FFMA R16, R15, R20, R16 ;  /* 0x000000140f107223 */ /* 0x008fcc0000000010 */
[----:B0-----:R-:W0:Y:S02]  /*0530*/  F2I.TRUNC.NTZ R17, R16 ;  /* 0x0000001000117305 */ /* 0x001e24000020f100 */
        /* <DEDUP_REMOVED lines=9> */
[----:B------:R3:W4:Y:S04]  /*05d0*/  LDG.E R20, desc[UR12][R4.64+0xc] ;  /* 0x00000c0c04147981 */ /* 0x000728000c1e1900 */
[----:B------:R5:W4:Y:S01]  /*05e0*/  LDG.E R16, desc[UR12][R6.64+0xc] ;  /* 0x00000c0c06107981 */ /* 0x000b22000c1e1900 */
[----:B------:R-:W-:-:S05]  /*05f0*/  VIADD R12, R12, 0x8 ;  /* 0x000000080c0c7836 */ /* 0x000fca0000000000 */
[----:B------:R-:W-:Y:S02]  /*0600*/  ISETP.NE.AND P1, PT, R12, RZ, PT ;  /* 0x000000ff0c00720c */ /* 0x000fe40003f25270 */
[----:B---3--:R-:W-:Y:S02]  /*0610*/  IADD3 R4, P2, PT, R4, 0x20, RZ ;  /* 0x0000002004047810 */ /* 0x008fe40007f5e0ff */
[----:B-----5:R-:W-:Y:S01]  /*0620*/  IADD3 R6, P3, PT, R6, 0x20, RZ ;  /* 0x0000002006067810 */ /* 0x020fe20007f7e0ff */
[----:B------:R-:W-:Y:S01]  /*0630*/  VIADD R13, R13, 0x8 ;  /* 0x000000080d0d7836 */ /* 0x000fe20000000000 */
[----:B------:R-:W-:-:S03]  /*0640*/  IADD3.X R5, PT, PT, RZ, R5, RZ, P2, !PT ;  /* 0x00000005ff057210 */ /* 0x000fc600017fe4ff */
[----:B------:R-:W-:Y:S01]  /*0650*/  IMAD.X R7, RZ, RZ, R7, P3 ;  /* 0x000000ffff077224 */ /* 0x000fe200018e0607 */
[----:B--2---:R-:W4:Y:S02]  /*0660*/  I2F.S16 R15, R15 ;  /* 0x0000000f000f7306 */ /* 0x004f240000101400 */
[----:B----4-:R-:W-:-:S06]  /*0670*/  FFMA R16, R15, R20, R16 ;  /* 0x000000140f107223 */ /* 0x010fcc0000000010 */
[----:B0-----:R-:W0:Y:S02]  /*0680*/  F2I.TRUNC.NTZ R17, R16 ;  /* 0x0000001000117305 */ /* 0x001e24000020f100 */
[----:B0-----:R1:W-:Y:S01]  /*0690*/  STG.E.U8 desc[UR12][R10.64+0x4], R17 ;  /* 0x000004110a007986 */ /* 0x0013e2000c10110c */
[----:B------:R-:W-:Y:S05]  /*06a0*/  @P1 BRA `(.L_x_13) ;  /* 0xfffffff800e41947 */ /* 0x000fea000383ffff */
.L_x_12:
[----:B0-----:R-:W-:Y:S05]  /*06b0*/  @!P0 EXIT ;  /* 0x000000000000894d */ /* 0x001fea0003800000 */
[----:B------:R-:W-:Y:S02]  /*06c0*/  ISETP.GE.U32.AND P0, PT, R18, 0x4, PT ;  /* 0x000000041200780c */ /* 0x000fe40003f06070 */
[----:B------:R-:W-:-:S04]  /*06d0*/  LOP3.LUT R16, R2, 0x3, RZ, 0xc0, !PT ;  /* 0x0000000302107812 */ /* 0x000fc800078ec0ff */
[----:B------:R-:W-:-:S07]  /*06e0*/  ISETP.NE.AND P1, PT, R16, RZ, PT ;  /* 0x000000ff1000720c */ /* 0x000fce0003f25270 */
[----:B------:R-:W-:Y:S06]  /*06f0*/  @!P0 BRA `(.L_x_14) ;  /* 0x0000000000a08947 */ /* 0x000fec0003800000 */
[----:B------:R-:W0:Y:S01]  /*0700*/  LDCU.128 UR4, c[0x0][0x380] ;  /* 0x00007000ff0477ac */ /* 0x000e220008000c00 */
[----:B------:R-:W2:Y:S01]  /*0710*/  LDC.64 R6, c[0x0][0x390] ;  /* 0x0000e400ff067b82 */ /* 0x000ea20000000a00 */
[----:B-1----:R-:W-:-:S04]  /*0720*/  IADD3 R10, PT, PT, R3, R0, RZ ;  /* 0x00000000030a7210 */ /* 0x002fc80007ffe0ff */
[----:B------:R-:W-:-:S03]  /*0730*/  SHF.R.S32.HI R14, RZ, 0x1f, R10 ;  /* 0x0000001fff0e7819 */ /* 0x000fc6000001140a */
[----:B------:R-:W1:Y:S01]  /*0740*/  LDC.64 R8, c[0x0][0x398] ;  /* 0x0000e600ff087b82 */ /* 0x000e620000000a00 */
[----:B0-----:R-:W-:-:S04]  /*0750*/  IADD3 R4, P0, PT, R10, UR4, RZ ;  /* 0x000000040a047c10 */ /* 0x001fc8000ff1e0ff */
[----:B------:R-:W-:-:S05]  /*0760*/  IADD3.X R5, PT, PT, R14, UR5, RZ, P0, !PT ;  /* 0x000000050e057c10 */ /* 0x000fca00087fe4ff */
[----:B------:R-:W3:Y:S01]  /*0770*/  LDG.E.S8 R12, desc[UR12][R4.64] ;  /* 0x0000000c040c7981 */ /* 0x000ee2000c1e1300 */
[----:B--2---:R-:W-:-:S04]  /*0780*/  IMAD.WIDE.U32 R6, R0, 0x4, R6 ;  /* 0x0000000400067825 */ /* 0x004fc800078e0006 */
[----:B-1----:R-:W-:Y:S01]  /*0790*/  IMAD.WIDE.U32 R8, R0, 0x4, R8 ;  /* 0x0000000400087825 */ /* 0x002fe200078e0008 */
[----:B------:R-:W2:Y:S04]  /*07a0*/  LDG.E R11, desc[UR12][R6.64] ;  /* 0x0000000c060b7981 */ /* 0x000ea8000c1e1900 */
[----:B------:R-:W2:Y:S01]  /*07b0*/  LDG.E R13, desc[UR12][R8.64] ;  /* 0x0000000c080d7981 */ /* 0x000ea2000c1e1900 */
[----:B------:R-:W-:Y:S01]  /*07c0*/  IADD3 R10, P0, PT, R10, UR6, RZ ;  /* 0x000000060a0a7c10 */ /* 0x000fe2000ff1e0ff */
[----:B---3--:R-:W2:Y:S02]  /*07d0*/  I2F.S16 R12, R12 ;  /* 0x0000000c000c7306 */ /* 0x008ea40000101400 */
[----:B--2---:R-:W-:Y:S01]  /*07e0*/  FFMA R13, R12, R11, R13 ;  /* 0x0000000b0c0d7223 */ /* 0x004fe2000000000d */
[----:B------:R-:W-:-:S05]  /*07f0*/  IADD3.X R11, PT, PT, R14, UR7, RZ, P0, !PT ;  /* 0x000000070e0b7c10 */ /* 0x000fca00087fe4ff */
        /* <DEDUP_REMOVED lines=15> */
[----:B--2---:R2:W-:Y:S04]  /*08f0*/  STG.E.U8 desc[UR12][R10.64+0x2], R17 ;  /* 0x000002110a007986 */ /* 0x0045e8000c10110c */
[----:B0-----:R-:W3:Y:S04]  /*0900*/  LDG.E.S8 R13, desc[UR12][R4.64+0x3] ;  /* 0x0000030c040d7981 */ /* 0x001ee8000c1e1300 */
[----:B------:R-:W4:Y:S04]  /*0910*/  LDG.E R14, desc[UR12][R6.64+0xc] ;  /* 0x00000c0c060e7981 */ /* 0x000f28000c1e1900 */
[----:B------:R-:W4:Y:S01]  /*0920*/  LDG.E R18, desc[UR12][R8.64+0xc] ;  /* 0x00000c0c08127981 */ /* 0x000f22000c1e1900 */
[----:B------:R-:W-:Y:S01]  /*0930*/  VIADD R0, R0, 0x4 ;  /* 0x0000000400007836 */ /* 0x000fe20000000000 */
[----:B---3--:R-:W4:Y:S02]  /*0940*/  I2F.S16 R13, R13 ;  /* 0x0000000d000d7306 */ /* 0x008f240000101400 */
[----:B----4-:R-:W-:-:S06]  /*0950*/  FFMA R14, R13, R14, R18 ;  /* 0x0000000e0d0e7223 */ /* 0x010fcc0000000012 */
[----:B-1----:R-:W0:Y:S02]  /*0960*/  F2I.TRUNC.NTZ R15, R14 ;  /* 0x0000000e000f7305 */ /* 0x002e24000020f100 */
[----:B0-----:R2:W-:Y:S02]  /*0970*/  STG.E.U8 desc[UR12][R10.64+0x3], R15 ;  /* 0x0000030f0a007986 */ /* 0x0015e4000c10110c */
.L_x_14:
[----:B------:R-:W-:Y:S05]  /*0980*/  @!P1 EXIT ;  /* 0x000000000000994d */ /* 0x000fea0003800000 */
[----:B------:R-:W-:Y:S02]  /*0990*/  ISETP.NE.AND P0, PT, R16, 0x1, PT ;  /* 0x000000011000780c */ /* 0x000fe40003f05270 */
[----:B------:R-:W-:-:S04]  /*09a0*/  LOP3.LUT R2, R2, 0x1, RZ, 0xc0, !PT ;  /* 0x0000000102027812 */ /* 0x000fc800078ec0ff */
[----:B------:R-:W-:-:S07]  /*09b0*/  ISETP.NE.U32.AND P1, PT, R2, 0x1, PT ;  /* 0x000000010200780c */ /* 0x000fce0003f25070 */
[----:B------:R-:W-:Y:S06]  /*09c0*/  @!P0 BRA `(.L_x_15) ;  /* 0x0000000000688947 */ /* 0x000fec0003800000 */
[----:B------:R-:W0:Y:S01]  /*09d0*/  LDCU.128 UR4, c[0x0][0x380] ;  /* 0x00007000ff0477ac */ /* 0x000e220008000c00 */
[----:B-12---:R-:W-:Y:S01]  /*09e0*/  IMAD.IADD R10, R3, 0x1, R0 ;  /* 0x00000001030a7824 */ /* 0x006fe200078e0200 */
[----:B------:R-:W1:Y:S04]  /*09f0*/  LDC.64 R6, c[0x0][0x390] ;  /* 0x0000e400ff067b82 */ /* 0x000e680000000a00 */
[----:B------:R-:W-:-:S04]  /*0a00*/  SHF.R.S32.HI R12, RZ, 0x1f, R10 ;  /* 0x0000001fff0c7819 */ /* 0x000fc8000001140a */
[----:B------:R-:W2:Y:S01]  /*0a10*/  LDC.64 R8, c[0x0][0x398] ;  /* 0x0000e600ff087b82 */ /* 0x000ea20000000a00 */
[----:B0-----:R-:W-:-:S04]  /*0a20*/  IADD3 R4, P0, PT, R10, UR4, RZ ;  /* 0x000000040a047c10 */ /* 0x001fc8000ff1e0ff */
[----:B------:R-:W-:-:S05]  /*0a30*/  IADD3.X R5, PT, PT, R12, UR5, RZ, P0, !PT ;  /* 0x000000050c057c10 */ /* 0x000fca00087fe4ff */
[----:B------:R-:W3:Y:S01]  /*0a40*/  LDG.E.S8 R2, desc[UR12][R4.64] ;  /* 0x0000000c04027981 */ /* 0x000ee2000c1e1300 */
[----:B-1----:R-:W-:-:S05]  /*0a50*/  IMAD.WIDE.U32 R6, R0, 0x4, R6 ;  /* 0x0000000400067825 */ /* 0x002fca00078e0006 */
[----:B------:R-:W4:Y:S01]  /*0a60*/  LDG.E R11, desc[UR12][R6.64] ;  /* 0x0000000c060b7981 */ /* 0x000f22000c1e1900 */
[----:B--2---:R-:W-:-:S05]  /*0a70*/  IMAD.WIDE.U32 R8, R0, 0x4, R8 ;  /* 0x0000000400087825 */ /* 0x004fca00078e0008 */
[----:B------:R-:W4:Y:S01]  /*0a80*/  LDG.E R13, desc[UR12][R8.64] ;  /* 0x0000000c080d7981 */ /* 0x000f22000c1e1900 */
[----:B------:R-:W-:Y:S01]  /*0a90*/  IADD3 R10, P0, PT, R10, UR6, RZ ;  /* 0x000000060a0a7c10 */ /* 0x000fe2000ff1e0ff */
[----:B---3--:R-:W4:Y:S02]  /*0aa0*/  I2F.S16 R2, R2 ;  /* 0x0000000200027306 */ /* 0x008f240000101400 */
[----:B----4-:R-:W-:-:S06]  /*0ab0*/  FFMA R13, R2, R11, R13 ;  /* 0x0000000b020d7223 */ /* 0x010fcc000000000d */
[----:B------:R-:W0:Y:S01]  /*0ac0*/  F2I.TRUNC.NTZ R13, R13 ;  /* 0x0000000d000d7305 */ /* 0x000e22000020f100 */
[----:B------:R-:W-:-:S05]  /*0ad0*/  IADD3.X R11, PT, PT, R12, UR7, RZ, P0, !PT ;  /* 0x000000070c0b7c10 */ /* 0x000fca00087fe4ff */
[----:B0-----:R0:W-:Y:S04]  /*0ae0*/  STG.E.U8 desc[UR12][R10.64], R13 ;  /* 0x0000000d0a007986 */ /* 0x0011e8000c10110c */
[----:B------:R-:W2:Y:S04]  /*0af0*/  LDG.E.S8 R4, desc[UR12][R4.64+0x1] ;  /* 0x0000010c04047981 */ /* 0x000ea8000c1e1300 */
[----:B------:R-:W3:Y:S04]  /*0b00*/  LDG.E R15, desc[UR12][R6.64+0x4] ;  /* 0x0000040c060f7981 */ /* 0x000ee8000c1e1900 */
[----:B------:R-:W3:Y:S01]  /*0b10*/  LDG.E R17, desc[UR12][R8.64+0x4] ;  /* 0x0000040c08117981 */ /* 0x000ee2000c1e1900 */
[----:B------:R-:W-:Y:S01]  /*0b20*/  IADD3 R0, PT, PT, R0, 0x2, RZ ;  /* 0x0000000200007810 */ /* 0x000fe20007ffe0ff */
[----:B--2---:R-:W3:Y:S02]  /*0b30*/  I2F.S16 R12, R4 ;  /* 0x00000004000c7306 */ /* 0x004ee40000101400 */
[----:B---3--:R-:W-:-:S06]  /*0b40*/  FFMA R12, R12, R15, R17 ;  /* 0x0000000f0c0c7223 */ /* 0x008fcc0000000011 */
[----:B------:R-:W1:Y:S02]  /*0b50*/  F2I.TRUNC.NTZ R15, R12 ;  /* 0x0000000c000f7305 */ /* 0x000e64000020f100 */
[----:B-1----:R0:W-:Y:S02]  /*0b60*/  STG.E.U8 desc[UR12][R10.64+0x1], R15 ;  /* 0x0000010f0a007986 */ /* 0x0021e4000c10110c */
.L_x_15:
[----:B------:R-:W-:Y:S05]  /*0b70*/  @P1 EXIT ;  /* 0x000000000000194d */ /* 0x000fea0003800000 */
[----:B------:R-:W3:Y:S01]  /*0b80*/  LDCU.128 UR4, c[0x0][0x380] ;  /* 0x00007000ff0477ac */ /* 0x000ee20008000c00 */
[----:B------:R-:W-:Y:S01]  /*0b90*/  IMAD.IADD R8, R3, 0x1, R0 ;  /* 0x0000000103087824 */ /* 0x000fe200078e0200 */
[----:B------:R-:W4:Y:S04]  /*0ba0*/  LDC.64 R4, c[0x0][0x398] ;  /* 0x0000e600ff047b82 */ /* 0x000f280000000a00 */
[----:B------:R-:W-:-:S04]  /*0bb0*/  SHF.R.S32.HI R9, RZ, 0x1f, R8 ;  /* 0x0000001fff097819 */ /* 0x000fc80000011408 */
[----:B------:R-:W5:Y:S01]  /*0bc0*/  LDC.64 R2, c[0x0][0x390] ;  /* 0x0000e400ff027b82 */ /* 0x000f620000000a00 */
[----:B---3--:R-:W-:-:S04]  /*0bd0*/  IADD3 R6, P0, PT, R8, UR4, RZ ;  /* 0x0000000408067c10 */ /* 0x008fc8000ff1e0ff */
[----:B------:R-:W-:-:S05]  /*0be0*/  IADD3.X R7, PT, PT, R9, UR5, RZ, P0, !PT ;  /* 0x0000000509077c10 */ /* 0x000fca00087fe4ff */
[----:B------:R-:W3:Y:S01]  /*0bf0*/  LDG.E.S8 R6, desc[UR12][R6.64] ;  /* 0x0000000c06067981 */ /* 0x000ee2000c1e1300 */
[----:B----4-:R-:W-:-:S04]  /*0c00*/  IMAD.WIDE.U32 R4, R0, 0x4, R4 ;  /* 0x0000000400047825 */ /* 0x010fc800078e0004 */
[----:B-----5:R-:W-:Y:S02]  /*0c10*/  IMAD.WIDE.U32 R2, R0, 0x4, R2 ;  /* 0x0000000400027825 */ /* 0x020fe400078e0002 */
[----:B------:R-:W4:Y:S04]  /*0c20*/  LDG.E R5, desc[UR12][R4.64] ;  /* 0x0000000c04057981 */ /* 0x000f28000c1e1900 */
[----:B------:R-:W4:Y:S01]  /*0c30*/  LDG.E R3, desc[UR12][R2.64] ;  /* 0x0000000c02037981 */ /* 0x000f22000c1e1900 */
[----:B------:R-:W-:-:S04]  /*0c40*/  IADD3 R8, P0, PT, R8, UR6, RZ ;  /* 0x0000000608087c10 */ /* 0x000fc8000ff1e0ff */
[----:B------:R-:W-:Y:S01]  /*0c50*/  IADD3.X R9, PT, PT, R9, UR7, RZ, P0, !PT ;  /* 0x0000000709097c10 */ /* 0x000fe200087fe4ff */
[----:B---3--:R-:W4:Y:S02]  /*0c60*/  I2F.S16 R0, R6 ;  /* 0x0000000600007306 */ /* 0x008f240000101400 */
[----:B----4-:R-:W-:-:S06]  /*0c70*/  FFMA R0, R0, R3, R5 ;  /* 0x0000000300007223 */ /* 0x010fcc0000000005 */
[----:B012---:R-:W0:Y:S02]  /*0c80*/  F2I.TRUNC.NTZ R11, R0 ;  /* 0x00000000000b7305 */ /* 0x007e24000020f100 */
[----:B0-----:R-:W-:Y:S01]  /*0c90*/  STG.E.U8 desc[UR12][R8.64], R11 ;  /* 0x0000000b08007986 */ /* 0x001fe2000c10110c */
[----:B------:R-:W-:Y:S05]  /*0ca0*/  EXIT ;  /* 0x000000000000794d */ /* 0x000fea0003800000 */
.L_x_16:
        /* <DEDUP_REMOVED lines=13> */
.L_x_30:


//--------------------- .text._Z13unfold_kernelPKaPaiiiii --------------------------
	.section	.text._Z13unfold_kernelPKaPaiiiii,"ax",@progbits
	.align	128
        .global         _Z13unfold_kernelPKaPaiiiii
        .type           _Z13unfold_kernelPKaPaiiiii,@function
        .size           _Z13unfold_kernelPKaPaiiiii,(.L_x_31 - _Z13unfold_kernelPKaPaiiiii)
        .other          _Z13unfold_kernelPKaPaiiiii,@"STO_CUDA_ENTRY STV_DEFAULT"
_Z13unfold_kernelPKaPaiiiii:
.text._Z13unfold_kernelPKaPaiiiii:
[----:B------:R-:W-:Y:S01]  /*0000*/  LDC R1, c[0x0][0x37c] ;  /* 0x0000df00ff017b82 */ /* 0x000fe20000000800 */
[----:B------:R-:W0:Y:S07]  /*0010*/  S2R R0, SR_TID.X ;  /* 0x0000000000007919 */ /* 0x000e2e0000002100 */
[----:B------:R-:W1:Y:S01]  /*0020*/  LDC R24, c[0x0][0x364] ;  /* 0x0000d900ff187b82 */ /* 0x000e620000000800 */
[----:B------:R-:W2:Y:S01]  /*0030*/  LDCU.64 UR6, c[0x0][0x398] ;  /* 0x00007300ff0677ac */ /* 0x000ea20008000a00 */
[----:B------:R-:W1:Y:S06]  /*0040*/  S2R R3, SR_TID.Y ;  /* 0x0000000000037919 */ /* 0x000e6c0000002200 */
[----:B------:R-:W0:Y:S08]  /*0050*/  S2UR UR5, SR_CTAID.X ;  /* 0x00000000000579c3 */ /* 0x000e300000002500 */
[----:B------:R-:W0:Y:S08]  /*0060*/  LDC R25, c[0x0][0x360] ;  /* 0x0000d800ff197b82 */ /* 0x000e300000000800 */
[----:B------:R-:W1:Y:S08]  /*0070*/  S2UR UR4, SR_CTAID.Y ;  /* 0x00000000000479c3 */ /* 0x000e700000002600 */
[----:B------:R-:W3:Y:S01]  /*0080*/  LDC R2, c[0x0][0x3a0] ;  /* 0x0000e800ff027b82 */ /* 0x000ee20000000800 */
[----:B0-----:R-:W-:-:S05]  /*0090*/  IMAD R25, R25, UR5, R0 ;  /* 0x0000000519197c24 */ /* 0x001fca000f8e0200 */
[----:B--2---:R-:W-:Y:S01]  /*00a0*/  ISETP.GE.AND P0, PT, R25, UR7, PT ;  /* 0x0000000719007c0c */ /* 0x004fe2000bf06270 */
[----:B-1----:R-:W-:-:S05]  /*00b0*/  IMAD R24, R24, UR4, R3 ;  /* 0x0000000418187c24 */ /* 0x002fca000f8e0203 */
[----:B------:R-:W-:-:S04]  /*00c0*/  ISETP.GE.OR P0, PT, R24, UR6, P0 ;  /* 0x0000000618007c0c */ /* 0x000fc80008706670 */
[----:B---3--:R-:W-:-:S13]  /*00d0*/  ISETP.LT.OR P0, PT, R2, 0x1, P0 ;  /* 0x000000010200780c */ /* 0x008fda0000701670 */
[----:B------:R-:W-:Y:S05]  /*00e0*/  @P0 EXIT ;  /* 0x000000000000094d */ /* 0x000fea0003800000 */
[----:B------:R-:W-:Y:S01]  /*00f0*/  LOP3.LUT R0, R2, 0x7, RZ, 0xc0, !PT ;  /* 0x0000000702007812 */ /* 0x000fe200078ec0ff */
[----:B------:R-:W0:Y:S04]  /*0100*/  LDCU.64 UR8, c[0x0][0x358] ;  /* 0x00006b00ff0877ac */ /* 0x000e280008000a00 */
[----:B------:R-:W-:Y:S01]  /*0110*/  VIADD R0, R0, 0xffffffff ;  /* 0xffffffff00007836 */ /* 0x000fe20000000000 */
[----:B------:R-:W-:-:S04]  /*0120*/  UMOV UR4, URZ ;  /* 0x000000ff00047c82 */ /* 0x000fc80008000000 */
[----:B------:R-:W-:-:S13]  /*0130*/  ISETP.GE.U32.AND P3, PT, R0, 0x3, PT ;  /* 0x000000030000780c */ /* 0x000fda0003f66070 */
.L_x_23:
[----:B-1----:R-:W1:Y:S01]  /*0140*/  LDC R2, c[0x0][0x3a0] ;  /* 0x0000e800ff027b82 */ /* 0x002e620000000800 */
[----:B--2---:R-:W2:Y:S01]  /*0150*/  LDCU UR5, c[0x0][0x39c] ;  /* 0x00007380ff0577ac */ /* 0x004ea20008000800 */
[C---:B------:R-:W-:Y:S02]  /*0160*/  VIADD R0, R24.reuse, UR4 ;  /* 0x0000000418007c36 */ /* 0x040fe40008000000 */
[----:B------:R-:W-:Y:S02]  /*0170*/  IMAD.MOV.U32 R3, RZ, RZ, RZ ;  /* 0x000000ffff037224 */ /* 0x000fe400078e00ff */
[----:B--234-:R-:W-:Y:S01]  /*0180*/  IMAD R9, R24, UR5, R25 ;  /* 0x0000000518097c24 */ /* 0x01cfe2000f8e0219 */
[----:B-1----:R-:W-:-:S03]  /*0190*/  ISETP.GE.U32.AND P0, PT, R2, 0x8, PT ;  /* 0x000000080200780c */ /* 0x002fc60003f06070 */
[----:B------:R-:W-:Y:S01]  /*01a0*/  IMAD R9, R9, R2, UR4 ;  /* 0x0000000409097e24 */ /* 0x000fe2000f8e0202 */
[----:B------:R-:W-:-:S06]  /*01b0*/  UIADD3 UR4, UPT, UPT, UR4, 0x1, URZ ;  /* 0x0000000104047890 */ /* 0x000fcc000fffe0ff */
[----:B------:R-:W-:Y:S01]  /*01c0*/  ISETP.NE.AND P2, PT, R2, UR4, PT ;  /* 0x0000000402007c0c */ /* 0x000fe2000bf45270 */
[----:B------:R-:W-:Y:S02]  /*01d0*/  IMAD R2, R9, R2, RZ ;  /* 0x0000000209027224 */ /* 0x000fe400078e02ff */
[----:B------:R-:W-:Y:S10]  /*01e0*/  @!P0 BRA `(.L_x_17) ;  /* 0x00000008005c8947 */ /* 0x000ff40003800000 */
[----:B------:R-:W1:Y:S01]  /*01f0*/  LDC R5, c[0x0][0x394] ;  /* 0x0000e500ff057b82 */ /* 0x000e620000000800 */
[----:B------:R-:W2:Y:S01]  /*0200*/  LDCU UR5, c[0x0][0x3a0] ;  /* 0x00007400ff0577ac */ /* 0x000ea20008000800 */
[C---:B------:R-:W-:Y:S02]  /*0210*/  VIADD R6, R2.reuse, 0x7 ;  /* 0x0000000702067836 */ /* 0x040fe40000000000 */
[C---:B------:R-:W-:Y:S01]  /*0220*/  VIADD R8, R2.reuse, 0x5 ;  /* 0x0000000502087836 */ /* 0x040fe20000000000 */
[----:B------:R-:W3:Y:S01]  /*0230*/  LDCU UR7, c[0x0][0x394] ;  /* 0x00007280ff0777ac */ /* 0x000ee20008000800 */
[----:B------:R-:W-:Y:S02]  /*0240*/  VIADD R10, R2, 0x3 ;  /* 0x00000003020a7836 */ /* 0x000fe40000000000 */
[C---:B------:R-:W-:Y:S01]  /*0250*/  VIADD R11, R25.reuse, 0x2 ;  /* 0x00000002190b7836 */ /* 0x040fe20000000000 */
[----:B------:R-:W4:Y:S01]  /*0260*/  LDCU.64 UR10, c[0x0][0x398] ;  /* 0x00007300ff0a77ac */ /* 0x000f220008000a00 */
[----:B------:R-:W-:-:S02]  /*0270*/  VIADD R3, R25, 0x7 ;  /* 0x0000000719037836 */ /* 0x000fc40000000000 */
[----:B------:R-:W-:Y:S02]  /*0280*/  VIADD R7, R25, 0x3 ;  /* 0x0000000319077836 */ /* 0x000fe40000000000 */
[C---:B------:R-:W-:Y:S02]  /*0290*/  VIADD R22, R2.reuse, 0x6 ;  /* 0x0000000602167836 */ /* 0x040fe40000000000 */
[C---:B------:R-:W-:Y:S02]  /*02a0*/  VIADD R20, R2.reuse, 0x4 ;  /* 0x0000000402147836 */ /* 0x040fe40000000000 */
[----:B------:R-:W-:Y:S01]  /*02b0*/  VIADD R18, R2, 0x2 ;  /* 0x0000000202127836 */ /* 0x000fe20000000000 */
[----:B--2---:R-:W-:Y:S02]  /*02c0*/  ULOP3.LUT UR6, UR5, 0x7ffffff8, URZ, 0xc0, !UPT ;  /* 0x7ffffff805067892 */ /* 0x004fe4000f8ec0ff */
[----:B---3--:R-:W-:Y:S01]  /*02d0*/  UIMAD UR7, UR5, UR7, URZ ;  /* 0x00000007050772a4 */ /* 0x008fe2000f8e02ff */
[-C--:B-1----:R-:W-:Y:S01]  /*02e0*/  IMAD R23, R6, R5.reuse, RZ ;  /* 0x0000000506177224 */ /* 0x082fe200078e02ff */
[----:B------:R-:W-:Y:S01]  /*02f0*/  UIADD3 UR5, UPT, UPT, -UR6, URZ, URZ ;  /* 0x000000ff06057290 */ /* 0x000fe2000fffe1ff */
[-C--:B------:R-:W-:Y:S01]  /*0300*/  IMAD R21, R8, R5.reuse, RZ ;  /* 0x0000000508157224 */ /* 0x080fe200078e02ff */
[C---:B----4-:R-:W-:Y:S01]  /*0310*/  ISETP.GE.AND P4, PT, R0.reuse, UR10, PT ;  /* 0x0000000a00007c0c */ /* 0x050fe2000bf86270 */
[----:B------:R-:W-:Y:S01]  /*0320*/  IMAD R14, R0, UR11, R25 ;  /* 0x0000000b000e7c24 */ /* 0x000fe2000f8e0219 */
[----:B------:R-:W1:Y:S01]  /*0330*/  LDCU UR10, c[0x0][0x39c] ;  /* 0x00007380ff0a77ac */ /* 0x000e620008000800 */
[----:B------:R-:W-:-:S02]  /*0340*/  IMAD R19, R10, R5, RZ ;  /* 0x000000050a137224 */ /* 0x000fc400078e02ff */
[C---:B------:R-:W-:Y:S02]  /*0350*/  IMAD R16, R0.reuse, UR11, R11 ;  /* 0x0000000b00107c24 */ /* 0x040fe4000f8e020b */
[C---:B------:R-:W-:Y:S02]  /*0360*/  IMAD R12, R0.reuse, UR11, R3 ;  /* 0x0000000b000c7c24 */ /* 0x040fe4000f8e0203 */
[----:B------:R-:W-:Y:S02]  /*0370*/  IMAD R4, R0, UR11, R7 ;  /* 0x0000000b00047c24 */ /* 0x000fe4000f8e0207 */
[----:B------:R-:W-:Y:S02]  /*0380*/  IMAD R8, R9, UR7, RZ ;  /* 0x0000000709087c24 */ /* 0x000fe4000f8e02ff */
[C---:B------:R-:W-:Y:S02]  /*0390*/  VIADD R6, R14.reuse, 0x4 ;  /* 0x000000040e067836 */ /* 0x040fe40000000000 */
[----:B------:R-:W-:-:S02]  /*03a0*/  VIADD R10, R14, 0x5 ;  /* 0x000000050e0a7836 */ /* 0x000fc40000000000 */
[C---:B------:R-:W-:Y:S02]  /*03b0*/  VIADD R26, R14.reuse, 0x6 ;  /* 0x000000060e1a7836 */ /* 0x040fe40000000000 */
[-C--:B------:R-:W-:Y:S02]  /*03c0*/  IMAD R9, R14, R5.reuse, RZ ;  /* 0x000000050e097224 */ /* 0x080fe400078e02ff */
[-C--:B------:R-:W-:Y:S02]  /*03d0*/  IMAD R22, R22, R5.reuse, RZ ;  /* 0x0000000516167224 */ /* 0x080fe400078e02ff */
[-C--:B------:R-:W-:Y:S02]  /*03e0*/  IMAD R20, R20, R5.reuse, RZ ;  /* 0x0000000514147224 */ /* 0x080fe400078e02ff */
[-C--:B------:R-:W-:Y:S02]  /*03f0*/  IMAD R18, R18, R5.reuse, RZ ;  /* 0x0000000512127224 */ /* 0x080fe400078e02ff */
[----:B------:R-:W-:-:S02]  /*0400*/  IMAD R13, R2, R5, R5 ;  /* 0x00000005020d7224 */ /* 0x000fc400078e0205 */
[-C--:B------:R-:W-:Y:S02]  /*0410*/  IMAD R3, R16, R5.reuse, RZ ;  /* 0x0000000510037224 */ /* 0x080fe400078e02ff */
[-C--:B------:R-:W-:Y:S02]  /*0420*/  IMAD R12, R12, R5.reuse, RZ ;  /* 0x000000050c0c7224 */ /* 0x080fe400078e02ff */
[-C--:B------:R-:W-:Y:S02]  /*0430*/  IMAD R4, R4, R5.reuse, RZ ;  /* 0x0000000504047224 */ /* 0x080fe400078e02ff */
[-C--:B------:R-:W-:Y:S02]  /*0440*/  IMAD R6, R6, R5.reuse, RZ ;  /* 0x0000000506067224 */ /* 0x080fe400078e02ff */
[-C--:B------:R-:W-:Y:S02]  /*0450*/  IMAD R10, R10, R5.reuse, RZ ;  /* 0x000000050a0a7224 */ /* 0x080fe400078e02ff */
[----:B------:R-:W-:-:S02]  /*0460*/  IMAD R11, R26, R5, RZ ;  /* 0x000000051a0b7224 */ /* 0x000fc400078e02ff */
[----:B-1----:R-:W-:-:S07]  /*0470*/  IMAD.IADD R5, R9, 0x1, R5 ;  /* 0x0000000109057824 */ /* 0x002fce00078e0205 */
.L_x_18:
[----:B--2---:R-:W1:Y:S01]  /*0480*/  LDC.64 R14, c[0x0][0x380] ;  /* 0x0000e000ff0e7b82 */ /* 0x004e620000000a00 */
[----:B------:R-:W-:-:S05]  /*0490*/  VIADD R16, R7, 0xfffffffd ;  /* 0xfffffffd07107836 */ /* 0x000fca0000000000 */
[----:B------:R-:W-:-:S04]  /*04a0*/  ISETP.GE.OR P1, PT, R16, UR10, P4 ;  /* 0x0000000a10007c0c */ /* 0x000fc8000a726670 */
[----:B------:R-:W-:Y:S02]  /*04b0*/  ISETP.LT.OR P1, PT, R16, RZ, P1 ;  /* 0x000000ff1000720c */ /* 0x000fe40000f21670 */
[----:B------:R-:W2:Y:S11]  /*04c0*/  LDC.64 R16, c[0x0][0x380] ;  /* 0x0000e000ff107b82 */ /* 0x000eb60000000a00 */
[----:B-1----:R-:W-:-:S04]  /*04d0*/  @!P1 IADD3 R26, P0, PT, R9, R14, RZ ;  /* 0x0000000e091a9210 */ /* 0x002fc80007f1e0ff */
[----:B------:R-:W-:-:S05]  /*04e0*/  @!P1 LEA.HI.X.SX32 R27, R9, R15, 0x1, P0 ;  /* 0x0000000f091b9211 */ /* 0x000fca00000f0eff */
[----:B0-----:R-:W3:Y:S01]  /*04f0*/  @!P1 LDG.E.U8 R26, desc[UR8][R26.64] ;  /* 0x000000081a1a9981 */ /* 0x001ee2000c1e1100 */
[----:B------:R-:W-:-:S05]  /*0500*/  VIADD R14, R7, 0xfffffffe ;  /* 0xfffffffe070e7836 */ /* 0x000fca0000000000 */
[----:B------:R-:W-:-:S04]  /*0510*/  ISETP.GE.OR P0, PT, R14, UR10, P4 ;  /* 0x0000000a0e007c0c */ /* 0x000fc8000a706670 */
[----:B------:R-:W-:Y:S02]  /*0520*/  ISETP.LT.OR P0, PT, R14, RZ, P0 ;  /* 0x000000ff0e00720c */ /* 0x000fe40000701670 */
[----:B------:R-:W0:Y:S11]  /*0530*/  LDC.64 R14, c[0x0][0x388] ;  /* 0x0000e200ff0e7b82 */ /* 0x000e360000000a00 */
[----:B--2---:R-:W-:-:S04]  /*0540*/  @!P0 IADD3 R28, P6, PT, R5, R16, RZ ;  /* 0x00000010051c8210 */ /* 0x004fc80007fde0ff */
[----:B------:R-:W-:Y:S02]  /*0550*/  @!P0 LEA.HI.X.SX32 R29, R5, R17, 0x1, P6 ;  /* 0x00000011051d8211 */ /* 0x000fe400030f0eff */
[----:B0-----:R-:W-:-:S04]  /*0560*/  @!P1 IADD3 R14, P5, PT, R8, R14, RZ ;  /* 0x0000000e080e9210 */ /* 0x001fc80007fbe0ff */
[----:B------:R-:W-:Y:S01]  /*0570*/  @!P1 LEA.HI.X.SX32 R15, R8, R15, 0x1, P5 ;  /* 0x0000000f080f9211 */ /* 0x000fe200028f0eff */
[----:B------:R-:W-:-:S04]  /*0580*/  VIADD R16, R7, 0xffffffff ;  /* 0xffffffff07107836 */ /* 0x000fc80000000000 */
[----:B---3--:R0:W-:Y:S04]  /*0590*/  @!P1 STG.E.U8 desc[UR8][R14.64], R26 ;  /* 0x0000001a0e009986 */ /* 0x0081e8000c101108 */
[----:B------:R-:W2:Y:S01]  /*05a0*/  @!P0 LDG.E.U8 R28, desc[UR8][R28.64] ;  /* 0x000000081c1c8981 */ /* 0x000ea2000c1e1100 */
[----:B------:R-:W-:-:S04]  /*05b0*/  ISETP.GE.OR P1, PT, R16, UR10, P4 ;  /* 0x0000000a10007c0c */ /* 0x000fc8000a726670 */
[----:B------:R-:W-:Y:S02]  /*05c0*/  ISETP.LT.OR P1, PT, R16, RZ, P1 ;  /* 0x000000ff1000720c */ /* 0x000fe40000f21670 */
[----:B------:R-:W1:Y:S08]  /*05d0*/  LDC.64 R16, c[0x0][0x380] ;  /* 0x0000e000ff107b82 */ /* 0x000e700000000a00 */
[----:B0-----:R-:W0:Y:S03]  /*05e0*/  LDC.64 R14, c[0x0][0x388] ;  /* 0x0000e200ff0e7b82 */ /* 0x001e260000000a00 */
[----:B-1----:R-:W-:-:S04]  /*05f0*/  @!P1 IADD3 R26, P6, PT, R3, R16, RZ ;  /* 0x00000010031a9210 */ /* 0x002fc80007fde0ff */
[----:B------:R-:W-:Y:S02]  /*0600*/  @!P1 LEA.HI.X.SX32 R27, R3, R17, 0x1, P6 ;  /* 0x00000011031b9211 */ /* 0x000fe400030f0eff */
[----:B------:R-:W1:Y:S01]  /*0610*/  LDC.64 R16, c[0x0][0x380] ;  /* 0x0000e000ff107b82 */ /* 0x000e620000000a00 */
[----:B0-----:R-:W-:-:S04]  /*0620*/  @!P0 IADD3 R14, P5, PT, R13, R14, RZ ;  /* 0x0000000e0d0e8210 */ /* 0x001fc80007fbe0ff */
[----:B------:R-:W-:-:S05]  /*0630*/  @!P0 LEA.HI.X.SX32 R15, R13, R15, 0x1, P5 ;  /* 0x0000000f0d0f8211 */ /* 0x000fca00028f0eff */
[----:B--2---:R0:W-:Y:S04]  /*0640*/  @!P0 STG.E.U8 desc[UR8][R14.64], R28 ;  /* 0x0000001c0e008986 */ /* 0x0041e8000c101108 */
[----:B------:R-:W2:Y:S01]  /*0650*/  @!P1 LDG.E.U8 R26, desc[UR8][R26.64] ;  /* 0x000000081a1a9981 */ /* 0x000ea2000c1e1100 */
[----:B------:R-:W-:-:S04]  /*0660*/  ISETP.GE.OR P0, PT, R7, UR10, P4 ;  /* 0x0000000a07007c0c */ /* 0x000fc8000a706670 */
[----:B------:R-:W-:Y:S01]  /*0670*/  ISETP.LT.OR P0, PT, R7, RZ, P0 ;  /* 0x000000ff0700720c */ /* 0x000fe20000701670 */
[----:B0-----:R-:W0:-:S12]  /*0680*/  LDC.64 R14, c[0x0][0x388] ;  /* 0x0000e200ff0e7b82 */ /* 0x001e180000000a00 */
[----:B-1----:R-:W-:-:S04]  /*0690*/  @!P0 IADD3 R28, P6, PT, R4, R16, RZ ;  /* 0x00000010041c8210 */ /* 0x002fc80007fde0ff */
[----:B------:R-:W-:Y:S02]  /*06a0*/  @!P0 LEA.HI.X.SX32 R29, R4, R17, 0x1, P6 ;  /* 0x00000011041d8211 */ /* 0x000fe400030f0eff */
[----:B0-----:R-:W-:-:S04]  /*06b0*/  @!P1 IADD3 R14, P5, PT, R18, R14, RZ ;  /* 0x0000000e120e9210 */ /* 0x001fc80007fbe0ff */
[----:B------:R-:W-:Y:S01]  /*06c0*/  @!P1 LEA.HI.X.SX32 R15, R18, R15, 0x1, P5 ;  /* 0x0000000f120f9211 */ /* 0x000fe200028f0eff */
[----:B------:R-:W-:-:S04]  /*06d0*/  VIADD R16, R7, 0x1 ;  /* 0x0000000107107836 */ /* 0x000fc80000000000 */
[----:B--2---:R0:W-:Y:S04]  /*06e0*/  @!P1 STG.E.U8 desc[UR8][R14.64], R26 ;  /* 0x0000001a0e009986 */ /* 0x0041e8000c101108 */
[----:B------:R-:W2:Y:S01]  /*06f0*/  @!P0 LDG.E.U8 R28, desc[UR8][R28.64] ;  /* 0x000000081c1c8981 */ /* 0x000ea2000c1e1100 */
[----:B------:R-:W-:-:S04]  /*0700*/  ISETP.GE.OR P1, PT, R16, UR10, P4 ;  /* 0x0000000a10007c0c */ /* 0x000fc8000a726670 */
[----:B------:R-:W-:Y:S02]  /*0710*/  ISETP.LT.OR P1, PT, R16, RZ, P1 ;  /* 0x000000ff1000720c */ /* 0x000fe40000f21670 */
[----:B------:R-:W1:Y:S08]  /*0720*/  LDC.64 R16, c[0x0][0x380] ;  /* 0x0000e000ff107b82 */ /* 0x000e700000000a00 */
[----:B0-----:R-:W0:Y:S03]  /*0730*/  LDC.64 R14, c[0x0][0x388] ;  /* 0x0000e200ff0e7b82 */ /* 0x001e260000000a00 */
[----:B-1----:R-:W-:-:S04]  /*0740*/  @!P1 IADD3 R26, P6, PT, R6, R16, RZ ;  /* 0x00000010061a9210 */ /* 0x002fc80007fde0ff */
[----:B------:R-:W-:Y:S02]  /*0750*/  @!P1 LEA.HI.X.SX32 R27, R6, R17, 0x1, P6 ;  /* 0x00000011061b9211 */ /* 0x000fe400030f0eff */
[----:B0-----:R-:W-:-:S04]  /*0760*/  @!P0 IADD3 R14, P5, PT, R19, R14, RZ ;  /* 0x0000000e130e8210 */ /* 0x001fc80007fbe0ff */
[----:B------:R-:W-:-:S05]  /*0770*/  @!P0 LEA.HI.X.SX32 R15, R19, R15, 0x1, P5 ;  /* 0x0000000f130f8211 */ /* 0x000fca00028f0eff */
[----:B--2---:R0:W-:Y:S04]  /*0780*/  @!P0 STG.E.U8 desc[UR8][R14.64], R28 ;  /* 0x0000001c0e008986 */ /* 0x0041e8000c101108 */
[----:B------:R-:W2:Y:S01]  /*0790*/  @!P1 LDG.E.U8 R26, desc[UR8][R26.64] ;  /* 0x000000081a1a9981 */ /* 0x000ea2000c1e1100 */
[----:B------:R-:W-:-:S05]  /*07a0*/  VIADD R16, R7, 0x2 ;  /* 0x0000000207107836 */ /* 0x000fca0000000000 */
[C---:B------:R-:W-:Y:S01]  /*07b0*/  ISETP.GE.OR P0, PT, R16.reuse, UR10, P4 ;  /* 0x0000000a10007c0c */ /* 0x040fe2000a706670 */
[----:B0-----:R-:W0:Y:S03]  /*07c0*/  LDC.64 R14, c[0x0][0x388] ;  /* 0x0000e200ff0e7b82 */ /* 0x001e260000000a00 */
[----:B------:R-:W-:-:S05]  /*07d0*/  ISETP.LT.OR P0, PT, R16, RZ, P0 ;  /* 0x000000ff1000720c */ /* 0x000fca0000701670 */
[----:B------:R-:W1:Y:S01]  /*07e0*/  LDC.64 R16, c[0x0][0x380] ;  /* 0x0000e000ff107b82 */ /* 0x000e620000000a00 */
[----:B0-----:R-:W-:-:S04]  /*07f0*/  @!P1 IADD3 R14, P5, PT, R20, R14, RZ ;  /* 0x0000000e140e9210 */ /* 0x001fc80007fbe0ff */
[----:B------:R-:W-:-:S03]  /*0800*/  @!P1 LEA.HI.X.SX32 R15, R20, R15, 0x1, P5 ;  /* 0x0000000f140f9211 */ /* 0x000fc600028f0eff */
[----:B-1----:R-:W-:-:S04]  /*0810*/  @!P0 IADD3 R28, P6, PT, R10, R16, RZ ;  /* 0x000000100a1c8210 */ /* 0x002fc80007fde0ff */
[----:B------:R-:W-:Y:S01]  /*0820*/  @!P0 LEA.HI.X.SX32 R29, R10, R17, 0x1, P6 ;  /* 0x000000110a1d8211 */ /* 0x000fe200030f0eff */
        /* <DEDUP_REMOVED lines=12> */
[----:B------:R1:W2:Y:S01]  /*08f0*/  @!P1 LDG.E.U8 R26, desc[UR8][R26.64] ;  /* 0x000000081a1a9981 */ /* 0x0002a2000c1e1100 */
[----:B------:R-:W-:-:S05]  /*0900*/  VIADD R16, R7, 0x4 ;  /* 0x0000000407107836 */ /* 0x000fca0000000000 */
[C---:B------:R-:W-:Y:S01]  /*0910*/  ISETP.GE.OR P0, PT, R16.reuse, UR10, P4 ;  /* 0x0000000a10007c0c */ /* 0x040fe2000a706670 */
[----:B0-----:R-:W0:Y:S03]  /*0920*/  LDC.64 R14, c[0x0][0x388] ;  /* 0x0000e200ff0e7b82 */ /* 0x001e260000000a00 */
[----:B------:R-:W-:-:S05]  /*0930*/  ISETP.LT.OR P0, PT, R16, RZ, P0 ;  /* 0x000000ff1000720c */ /* 0x000fca0000701670 */
[----:B------:R-:W3:Y:S08]  /*0940*/  LDC.64 R16, c[0x0][0x380] ;  /* 0x0000e000ff107b82 */ /* 0x000ef00000000a00 */
[----:B-1----:R-:W1:Y:S01]  /*0950*/  LDC R27, c[0x0][0x394] ;  /* 0x0000e500ff1b7b82 */ /* 0x002e620000000800 */
[----:B0-----:R-:W-:-:S04]  /*0960*/  @!P1 IADD3 R28, P5, PT, R22, R14, RZ ;  /* 0x0000000e161c9210 */ /* 0x001fc80007fbe0ff */
[----:B------:R-:W-:-:S03]  /*0970*/  @!P1 LEA.HI.X.SX32 R29, R22, R15, 0x1, P5 ;  /* 0x0000000f161d9211 */ /* 0x000fc600028f0eff */
[----:B------:R-:W0:Y:S01]  /*0980*/  LDC.64 R14, c[0x0][0x388] ;  /* 0x0000e200ff0e7b82 */ /* 0x000e220000000a00 */
[----:B---3--:R-:W-:-:S04]  /*0990*/  @!P0 IADD3 R16, P6, PT, R12, R16, RZ ;  /* 0x000000100c108210 */ /* 0x008fc80007fde0ff */
[----:B------:R-:W-:Y:S01]  /*09a0*/  @!P0 LEA.HI.X.SX32 R17, R12, R17, 0x1, P6 ;  /* 0x000000110c118211 */ /* 0x000fe200030f0eff */
[----:B--2---:R2:W-:Y:S05]  /*09b0*/  @!P1 STG.E.U8 desc[UR8][R28.64], R26 ;  /* 0x0000001a1c009986 */ /* 0x0045ea000c101108 */
[----:B------:R-:W3:Y:S01]  /*09c0*/  @!P0 LDG.E.U8 R17, desc[UR8][R16.64] ;  /* 0x0000000810118981 */ /* 0x000ee2000c1e1100 */
[----:B0-----:R-:W-:Y:S01]  /*09d0*/  @!P0 IADD3 R14, P1, PT, R23, R14, RZ ;  /* 0x0000000e170e8210 */ /* 0x001fe20007f3e0ff */
[----:B------:R-:W-:Y:S01]  /*09e0*/  UIADD3 UR5, UPT, UPT, UR5, 0x8, URZ ;  /* 0x0000000805057890 */ /* 0x000fe2000fffe0ff */
[----:B-1----:R-:W-:Y:S02]  /*09f0*/  IMAD R19, R27, 0x8, R19 ;  /* 0x000000081b137824 */ /* 0x002fe400078e0213 */
[----:B------:R-:W-:Y:S01]  /*0a00*/  @!P0 LEA.HI.X.SX32 R15, R23, R15, 0x1, P1 ;  /* 0x0000000f170f8211 */ /* 0x000fe200008f0eff */
[----:B------:R-:W-:Y:S01]  /*0a10*/  UISETP.NE.AND UP0, UPT, UR5, URZ, UPT ;  /* 0x000000ff0500728c */ /* 0x000fe2000bf05270 */
[----:B------:R-:W-:-:S02]  /*0a20*/  IMAD R4, R27, 0x8, R4 ;  /* 0x000000081b047824 */ /* 0x000fc400078e0204 */
[C---:B------:R-:W-:Y:S02]  /*0a30*/  IMAD R23, R27.reuse, 0x8, R23 ;  /* 0x000000081b177824 */ /* 0x040fe400078e0217 */
[C---:B------:R-:W-:Y:S02]  /*0a40*/  IMAD R22, R27.reuse, 0x8, R22 ;  /* 0x000000081b167824 */ /* 0x040fe400078e0216 */
[C---:B------:R-:W-:Y:S02]  /*0a50*/  IMAD R21, R27.reuse, 0x8, R21 ;  /* 0x000000081b157824 */ /* 0x040fe400078e0215 */
[C---:B------:R-:W-:Y:S02]  /*0a60*/  IMAD R20, R27.reuse, 0x8, R20 ;  /* 0x000000081b147824 */ /* 0x040fe400078e0214 */
[C---:B------:R-:W-:Y:S02]  /*0a70*/  IMAD R18, R27.reuse, 0x8, R18 ;  /* 0x000000081b127824 */ /* 0x040fe400078e0212 */
        /* <DEDUP_REMOVED lines=8> */
[----:B------:R-:W-:Y:S02]  /*0b00*/  IMAD R8, R27, 0x8, R8 ;  /* 0x000000081b087824 */ /* 0x000fe400078e0208 */
[----:B------:R-:W-:Y:S01]  /*0b10*/  VIADD R7, R7, 0x8 ;  /* 0x0000000807077836 */ /* 0x000fe20000000000 */
[----:B---3--:R2:W-:Y:S01]  /*0b20*/  @!P0 STG.E.U8 desc[UR8][R14.64], R17 ;  /* 0x000000110e008986 */ /* 0x0085e2000c101108 */
[----:B------:R-:W-:Y:S05]  /*0b30*/  BRA.U UP0, `(.L_x_18) ;  /* 0xfffffff900507547 */ /* 0x000fea000b83ffff */
[----:B------:R-:W0:Y:S02]  /*0b40*/  LDC R3, c[0x0][0x3a0] ;  /* 0x0000e800ff037b82 */ /* 0x000e240000000800 */
[----:B0-----:R-:W-:-:S07]  /*0b50*/  LOP3.LUT R3, R3, 0x7ffffff8, RZ, 0xc0, !PT ;  /* 0x7ffffff803037812 */ /* 0x001fce00078ec0ff */
.L_x_17:
[----:B------:R-:W1:Y:S02]  /*0b60*/  LDCU UR5, c[0x0][0x3a0] ;  /* 0x00007400ff0577ac */ /* 0x000e640008000800 */
[----:B-1----:R-:W-:-:S04]  /*0b70*/  ULOP3.LUT UR6, UR5, 0x7, URZ, 0xc0, !UPT ;  /* 0x0000000705067892 */ /* 0x002fc8000f8ec0ff */
[----:B------:R-:W-:-:S09]  /*0b80*/  UISETP.NE.AND UP0, UPT, UR6, URZ, UPT ;  /* 0x000000ff0600728c */ /* 0x000fd2000bf05270 */
[----:B------:R-:W-:Y:S05]  /*0b90*/  BRA.U !UP0, `(.L_x_19) ;  /* 0x00000009080c7547 */ /* 0x000fea000b800000 */
[----:B------:R-:W-:-:S04]  /*0ba0*/  ULOP3.LUT UR5, UR5, 0x3, URZ, 0xc0, !UPT ;  /* 0x0000000305057892 */ /* 0x000fc8000f8ec0ff */
[----:B------:R-:W-:Y:S01]  /*0bb0*/  UISETP.NE.AND UP0, UPT, UR5, URZ, UPT ;  /* 0x000000ff0500728c */ /* 0x000fe2000bf05270 */
[----:B------:R-:W-:Y:S10]  /*0bc0*/  @!P3 BRA `(.L_x_20) ;  /* 0x00000004000cb947 */ /* 0x000ff40003800000 */
[----:B------:R-:W1:Y:S01]  /*0bd0*/  LDCU.64 UR6, c[0x0][0x398] ;  /* 0x00007300ff0677ac */ /* 0x000e620008000a00 */
[----:B------:R-:W-:Y:S01]  /*0be0*/  IMAD.IADD R5, R25, 0x1, R3 ;  /* 0x0000000119057824 */ /* 0x000fe200078e0203 */
[----:B------:R-:W3:Y:S08]  /*0bf0*/  LDC.64 R10, c[0x0][0x380] ;  /* 0x0000e000ff0a7b82 */ /* 0x000ef00000000a00 */
[----:B------:R-:W4:Y:S01]  /*0c00*/  LDC.64 R6, c[0x0][0x388] ;  /* 0x0000e200ff067b82 */ /* 0x000f220000000a00 */
[----:B-1----:R-:W-:-:S07]  /*0c10*/  ISETP.GE.AND P0, PT, R0, UR6, PT ;  /* 0x0000000600007c0c */ /* 0x002fce000bf06270 */
[----:B------:R-:W1:Y:S01]  /*0c20*/  LDC.64 R8, c[0x0][0x380] ;  /* 0x0000e000ff087b82 */ /* 0x000e620000000a00 */
[----:B------:R-:W-:-:S04]  /*0c30*/  ISETP.GE.OR P4, PT, R5, UR7, P0 ;  /* 0x0000000705007c0c */ /* 0x000fc80008786670 */
[----:B------:R-:W-:-:S13]  /*0c40*/  ISETP.LT.OR P4, PT, R5, RZ, P4 ;  /* 0x000000ff0500720c */ /* 0x000fda0002781670 */
[----:B------:R-:W5:Y:S01]  /*0c50*/  @!P4 LDC R13, c[0x0][0x394] ;  /* 0x0000e500ff0dcb82 */ /* 0x000f620000000800 */
[----:B------:R-:W-:-:S04]  /*0c60*/  @!P4 IMAD R4, R0, UR7, R5 ;  /* 0x000000070004cc24 */ /* 0x000fc8000f8e0205 */
[----:B-----5:R-:W-:-:S05]  /*0c70*/  @!P4 IMAD R4, R4, R13, RZ ;  /* 0x0000000d0404c224 */ /* 0x020fca00078e02ff */
[----:B---3--:R-:W-:-:S04]  /*0c80*/  @!P4 IADD3 R10, P1, PT, R4, R10, RZ ;  /* 0x0000000a040ac210 */ /* 0x008fc80007f3e0ff */
[----:B------:R-:W-:-:S06]  /*0c90*/  @!P4 LEA.HI.X.SX32 R11, R4, R11, 0x1, P1 ;  /* 0x0000000b040bc211 */ /* 0x000fcc00008f0eff */
[----:B0-----:R-:W3:Y:S01]  /*0ca0*/  @!P4 LDG.E.U8 R11, desc[UR8][R10.64] ;  /* 0x000000080a0bc981 */ /* 0x001ee2000c1e1100 */
[----:B--2---:R-:W-:Y:S02]  /*0cb0*/  VIADD R15, R5, 0x1 ;  /* 0x00000001050f7836 */ /* 0x004fe40000000000 */
[----:B------:R-:W-:-:S03]  /*0cc0*/  @!P4 IMAD.IADD R12, R2, 0x1, R3 ;  /* 0x00000001020cc824 */ /* 0x000fc600078e0203 */
[----:B------:R-:W-:Y:S01]  /*0cd0*/  ISETP.GE.OR P1, PT, R15, UR7, P0 ;  /* 0x000000070f007c0c */ /* 0x000fe20008726670 */
[----:B------:R-:W-:-:S03]  /*0ce0*/  @!P4 IMAD R13, R12, R13, RZ ;  /* 0x0000000d0c0dc224 */ /* 0x000fc600078e02ff */
[----:B------:R-:W-:Y:S02]  /*0cf0*/  ISETP.LT.OR P1, PT, R15, RZ, P1 ;  /* 0x000000ff0f00720c */ /* 0x000fe40000f21670 */
[----:B----4-:R-:W-:-:S04]  /*0d00*/  @!P4 IADD3 R12, P5, PT, R13, R6, RZ ;  /* 0x000000060d0cc210 */ /* 0x010fc80007fbe0ff */
[----:B------:R-:W-:Y:S01]  /*0d10*/  @!P4 LEA.HI.X.SX32 R13, R13, R7, 0x1, P5 ;  /* 0x000000070d0dc211 */ /* 0x000fe200028f0eff */
[----:B------:R-:W-:Y:S01]  /*0d20*/  VIADD R17, R5, 0x2 ;  /* 0x0000000205117836 */ /* 0x000fe20000000000 */
[----:B------:R-:W0:Y:S05]  /*0d30*/  LDC.64 R6, c[0x0][0x388] ;  /* 0x0000e200ff067b82 */ /* 0x000e2a0000000a00 */
[----:B------:R-:W-:-:S03]  /*0d40*/  @!P1 IMAD R15, R0, UR7, R15 ;  /* 0x00000007000f9c24 */ /* 0x000fc6000f8e020f */
[----:B------:R-:W2:Y:S02]  /*0d50*/  @!P1 LDC R4, c[0x0][0x394] ;  /* 0x0000e500ff049b82 */ /* 0x000ea40000000800 */
[----:B--2---:R-:W-:-:S05]  /*0d60*/  @!P1 IMAD R15, R15, R4, RZ ;  /* 0x000000040f0f9224 */ /* 0x004fca00078e02ff */
[----:B-1----:R-:W-:-:S04]  /*0d70*/  @!P1 IADD3 R14, P6, PT, R15, R8, RZ ;  /* 0x000000080f0e9210 */ /* 0x002fc80007fde0ff */
[----:B------:R-:W-:Y:S02]  /*0d80*/  @!P1 LEA.HI.X.SX32 R15, R15, R9, 0x1, P6 ;  /* 0x000000090f0f9211 */ /* 0x000fe400030f0eff */
[----:B------:R-:W1:Y:S01]  /*0d90*/  LDC.64 R8, c[0x0][0x380] ;  /* 0x0000e000ff087b82 */ /* 0x000e620000000a00 */
[----:B---3--:R0:W-:Y:S04]  /*0da0*/  @!P4 STG.E.U8 desc[UR8][R12.64], R11 ;  /* 0x0000000b0c00c986 */ /* 0x0081e8000c101108 */
[----:B------:R-:W2:Y:S01]  /*0db0*/  @!P1 LDG.E.U8 R15, desc[UR8][R14.64] ;  /* 0x000000080e0f9981 */ /* 0x000ea2000c1e1100 */
[----:B------:R-:W-:Y:S01]  /*0dc0*/  ISETP.GE.OR P4, PT, R17, UR7, P0 ;  /* 0x0000000711007c0c */ /* 0x000fe20008786670 */
[----:B------:R-:W-:-:S03]  /*0dd0*/  @!P1 IMAD.IADD R19, R2, 0x1, R3 ;  /* 0x0000000102139824 */ /* 0x000fc600078e0203 */
[----:B------:R-:W-:Y:S01]  /*0de0*/  ISETP.LT.OR P4, PT, R17, RZ, P4 ;  /* 0x000000ff1100720c */ /* 0x000fe20002781670 */
[----:B------:R-:W-:-:S05]  /*0df0*/  @!P1 IMAD R4, R19, R4, R4 ;  /* 0x0000000413049224 */ /* 0x000fca00078e0204 */
[----:B0-----:R-:W-:-:S04]  /*0e00*/  @!P1 IADD3 R12, P5, PT, R4, R6, RZ ;  /* 0x00000006040c9210 */ /* 0x001fc80007fbe0ff */
[----:B------:R-:W-:-:S03]  /*0e10*/  @!P1 LEA.HI.X.SX32 R13, R4, R7, 0x1, P5 ;  /* 0x00000007040d9211 */ /* 0x000fc600028f0eff */
[----:B------:R-:W0:Y:S01]  /*0e20*/  @!P4 LDC R10, c[0x0][0x394] ;  /* 0x0000e500ff0acb82 */ /* 0x000e220000000800 */
[----:B------:R-:W-:Y:S02]  /*0e30*/  @!P4 IMAD R17, R0, UR7, R17 ;  /* 0x000000070011cc24 */ /* 0x000fe4000f8e0211 */
[----:B------:R-:W-:-:S05]  /*0e40*/  VIADD R19, R5, 0x3 ;  /* 0x0000000305137836 */ /* 0x000fca0000000000 */
[----:B------:R-:W3:Y:S01]  /*0e50*/  LDC.64 R6, c[0x0][0x388] ;  /* 0x0000e200ff067b82 */ /* 0x000ee20000000a00 */
[----:B0-----:R-:W-:-:S07]  /*0e60*/  @!P4 IMAD R17, R17, R10, RZ ;  /* 0x0000000a1111c224 */ /* 0x001fce00078e02ff */
[----:B------:R-:W0:Y:S01]  /*0e70*/  LDC.64 R4, c[0x0][0x380] ;  /* 0x0000e000ff047b82 */ /* 0x000e220000000a00 */
[----:B-1----:R-:W-:-:S04]  /*0e80*/  @!P4 IADD3 R8, P6, PT, R17, R8, RZ ;  /* 0x000000081108c210 */ /* 0x002fc80007fde0ff */
[----:B------:R-:W-:Y:S02]  /*0e90*/  @!P4 LEA.HI.X.SX32 R9, R17, R9, 0x1, P6 ;  /* 0x000000091109c211 */ /* 0x000fe400030f0eff */
[C---:B------:R-:W-:Y:S01]  /*0ea0*/  ISETP.GE.OR P0, PT, R19.reuse, UR7, P0 ;  /* 0x0000000713007c0c */ /* 0x040fe20008706670 */
[----:B--2---:R1:W-:Y:S04]  /*0eb0*/  @!P1 STG.E.U8 desc[UR8][R12.64], R15 ;  /* 0x0000000f0c009986 */ /* 0x0043e8000c101108 */
[----:B------:R-:W2:Y:S01]  /*0ec0*/  @!P4 LDG.E.U8 R11, desc[UR8][R8.64] ;  /* 0x00000008080bc981 */ /* 0x000ea2000c1e1100 */
[----:B------:R-:W-:Y:S02]  /*0ed0*/  ISETP.LT.OR P0, PT, R19, RZ, P0 ;  /* 0x000000ff1300720c */ /* 0x000fe40000701670 */
[----:B------:R-:W-:-:S05]  /*0ee0*/  @!P4 IADD3 R17, PT, PT, R3, 0x2, R2 ;  /* 0x000000020311c810 */ /* 0x000fca0007ffe002 */
[----:B------:R-:W-:Y:S01]  /*0ef0*/  @!P4 IMAD R17, R17, R10, RZ ;  /* 0x0000000a1111c224 */ /* 0x000fe200078e02ff */
[----:B-1----:R-:W1:Y:S04]  /*0f00*/  LDC.64 R12, c[0x0][0x388] ;  /* 0x0000e200ff0c7b82 */ /* 0x002e680000000a00 */
[----:B---3--:R-:W-:Y:S01]  /*0f10*/  @!P4 IADD3 R6, P1, PT, R17, R6, RZ ;  /* 0x000000061106c210 */ /* 0x008fe20007f3e0ff */
[----:B------:R-:W-:-:S03]  /*0f20*/  @!P0 IMAD R14, R0, UR7, R19 ;  /* 0x00000007000e8c24 */ /* 0x000fc6000f8e0213 */
[----:B------:R-:W3:Y:S01]  /*0f30*/  @!P0 LDC R21, c[0x0][0x394] ;  /* 0x0000e500ff158b82 */ /* 0x000ee20000000800 */
[----:B------:R-:W-:Y:S01]  /*0f40*/  @!P4 LEA.HI.X.SX32 R7, R17, R7, 0x1, P1 ;  /* 0x000000071107c211 */ /* 0x000fe200008f0eff */
[----:B---3--:R-:W-:-:S05]  /*0f50*/  @!P0 IMAD R14, R14, R21, RZ ;  /* 0x000000150e0e8224 */ /* 0x008fca00078e02ff */
[----:B0-----:R-:W-:-:S04]  /*0f60*/  @!P0 IADD3 R4, P5, PT, R14, R4, RZ ;  /* 0x000000040e048210 */ /* 0x001fc80007fbe0ff */
[----:B------:R-:W-:Y:S01]  /*0f70*/  @!P0 LEA.HI.X.SX32 R5, R14, R5, 0x1, P5 ;  /* 0x000000050e058211 */ /* 0x000fe200028f0eff */
[----:B--2---:R3:W-:Y:S05]  /*0f80*/  @!P4 STG.E.U8 desc[UR8][R6.64], R11 ;  /* 0x0000000b0600c986 */ /* 0x0047ea000c101108 */
[----:B------:R-:W2:Y:S01]  /*0f90*/  @!P0 LDG.E.U8 R5, desc[UR8][R4.64] ;  /* 0x0000000804058981 */ /* 0x000ea2000c1e1100 */
[C---:B------:R-:W-:Y:S01]  /*0fa0*/  @!P0 IADD3 R8, PT, PT, R3.reuse, 0x3, R2 ;  /* 0x0000000303088810 */ /* 0x040fe20007ffe002 */
[----:B------:R-:W-:-:S04]  /*0fb0*/  VIADD R3, R3, 0x4 ;  /* 0x0000000403037836 */ /* 0x000fc80000000000 */
[----:B------:R-:W-:-:S05]  /*0fc0*/  @!P0 IMAD R9, R8, R21, RZ ;  /* 0x0000001508098224 */ /* 0x000fca00078e02ff */
[----:B-1----:R-:W-:-:S04]  /*0fd0*/  @!P0 IADD3 R8, P1, PT, R9, R12, RZ ;  /* 0x0000000c09088210 */ /* 0x002fc80007f3e0ff */
[----:B------:R-:W-:-:S05]  /*0fe0*/  @!P0 LEA.HI.X.SX32 R9, R9, R13, 0x1, P1 ;  /* 0x0000000d09098211 */ /* 0x000fca00008f0eff */
[----:B--2---:R3:W-:Y:S04]  /*0ff0*/  @!P0 STG.E.U8 desc[UR8][R8.64], R5 ;  /* 0x0000000508008986 */ /* 0x0047e8000c101108 */
.L_x_20:
[----:B------:R-:W-:Y:S05]  /*1000*/  BRA.U !UP0, `(.L_x_19) ;  /* 0x0000000108f07547 */ /* 0x000fea000b800000 */
[----:B------:R-:W1:Y:S01]  /*1010*/  LDCU UR6, c[0x0][0x3a0] ;  /* 0x00007400ff0677ac */ /* 0x000e620008000800 */
[----:B------:R-:W-:Y:S02]  /*1020*/  UISETP.NE.AND UP0, UPT, UR5, 0x1, UPT ;  /* 0x000000010500788c */ /* 0x000fe4000bf05270 */
[----:B-1----:R-:W-:-:S07]  /*1030*/  ULOP3.LUT UP1, URZ, UR6, 0x1, URZ, 0xc0, !UPT ;  /* 0x0000000106ff7892 */ /* 0x002fce000f82c0ff */
[----:B------:R-:W-:Y:S05]  /*1040*/  BRA.U !UP0, `(.L_x_21) ;  /* 0x00000001088c7547 */ /* 0x000fea000b800000 */
[----:B------:R-:W1:Y:S01]  /*1050*/  LDCU.64 UR6, c[0x0][0x398] ;  /* 0x00007300ff0677ac */ /* 0x000e620008000a00 */
[----:B------:R-:W-:Y:S01]  /*1060*/  IMAD.IADD R13, R25, 0x1, R3 ;  /* 0x00000001190d7824 */ /* 0x000fe200078e0203 */
[----:B---3--:R-:W3:Y:S08]  /*1070*/  LDC.64 R8, c[0x0][0x380] ;  /* 0x0000e000ff087b82 */ /* 0x008ef00000000a00 */
[----:B------:R-:W4:Y:S01]  /*1080*/  LDC.64 R6, c[0x0][0x380] ;  /* 0x0000e000ff067b82 */ /* 0x000f220000000a00 */
[----:B-1----:R-:W-:-:S04]  /*1090*/  ISETP.GE.AND P1, PT, R0, UR6, PT ;  /* 0x0000000600007c0c */ /* 0x002fc8000bf26270 */
[----:B------:R-:W-:-:S04]  /*10a0*/  ISETP.GE.OR P0, PT, R13, UR7, P1 ;  /* 0x000000070d007c0c */ /* 0x000fc80008f06670 */
[----:B------:R-:W-:-:S13]  /*10b0*/  ISETP.LT.OR P0, PT, R13, RZ, P0 ;  /* 0x000000ff0d00720c */ /* 0x000fda0000701670 */
[----:B--2---:R-:W1:Y:S01]  /*10c0*/  @!P0 LDC R15, c[0x0][0x394] ;  /* 0x0000e500ff0f8b82 */ /* 0x004e620000000800 */
[----:B------:R-:W-:-:S04]  /*10d0*/  @!P0 IMAD R4, R0, UR7, R13 ;  /* 0x0000000700048c24 */ /* 0x000fc8000f8e020d */
[----:B-1----:R-:W-:-:S05]  /*10e0*/  @!P0 IMAD R4, R4, R15, RZ ;  /* 0x0000000f04048224 */ /* 0x002fca00078e02ff */
[----:B---3--:R-:W-:-:S04]  /*10f0*/  @!P0 IADD3 R8, P4, PT, R4, R8, RZ ;  /* 0x0000000804088210 */ /* 0x008fc80007f9e0ff */
[----:B------:R-:W-:Y:S01]  /*1100*/  @!P0 LEA.HI.X.SX32 R9, R4, R9, 0x1, P4 ;  /* 0x0000000904098211 */ /* 0x000fe200020f0eff */
[----:B------:R-:W-:Y:S01]  /*1110*/  VIADD R13, R13, 0x1 ;  /* 0x000000010d0d7836 */ /* 0x000fe20000000000 */
[----:B------:R-:W1:Y:S03]  /*1120*/  LDC.64 R4, c[0x0][0x388] ;  /* 0x0000e200ff047b82 */ /* 0x000e660000000a00 */
[----:B0-----:R-:W2:Y:S01]  /*1130*/  @!P0 LDG.E.U8 R11, desc[UR8][R8.64] ;  /* 0x00000008080b8981 */ /* 0x001ea2000c1e1100 */
[----:B------:R-:W-:Y:S01]  /*1140*/  ISETP.GE.OR P1, PT, R13, UR7, P1 ;  /* 0x000000070d007c0c */ /* 0x000fe20008f26670 */
[----:B------:R-:W-:-:S03]  /*1150*/  @!P0 IMAD.IADD R12, R2, 0x1, R3 ;  /* 0x00000001020c8824 */ /* 0x000fc600078e0203 */
[----:B------:R-:W-:Y:S01]  /*1160*/  ISETP.LT.OR P1, PT, R13, RZ, P1 ;  /* 0x000000ff0d00720c */ /* 0x000fe20000f21670 */
[----:B------:R-:W-:-:S12]  /*1170*/  @!P0 IMAD R12, R12, R15, RZ ;  /* 0x0000000f0c0c8224 */ /* 0x000fd800078e02ff */
[----:B------:R-:W0:Y:S01]  /*1180*/  @!P1 LDC R17, c[0x0][0x394] ;  /* 0x0000e500ff119b82 */ /* 0x000e220000000800 */
[----:B------:R-:W-:Y:S01]  /*1190*/  @!P1 IMAD R10, R0, UR7, R13 ;  /* 0x00000007000a9c24 */ /* 0x000fe2000f8e020d */
[----:B-1----:R-:W-:-:S04]  /*11a0*/  @!P0 IADD3 R4, P5, PT, R12, R4, RZ ;  /* 0x000000040c048210 */ /* 0x002fc80007fbe0ff */
[----:B------:R-:W-:Y:S02]  /*11b0*/  @!P0 LEA.HI.X.SX32 R5, R12, R5, 0x1, P5 ;  /* 0x000000050c058211 */ /* 0x000fe400028f0eff */
[----:B------:R-:W1:Y:S01]  /*11c0*/  LDC.64 R12, c[0x0][0x388] ;  /* 0x0000e200ff0c7b82 */ /* 0x000e620000000a00 */
[----:B0-----:R-:W-:-:S05]  /*11d0*/  @!P1 IMAD R10, R10, R17, RZ ;  /* 0x000000110a0a9224 */ /* 0x001fca00078e02ff */
[----:B----4-:R-:W-:-:S04]  /*11e0*/  @!P1 IADD3 R6, P4, PT, R10, R6, RZ ;  /* 0x000000060a069210 */ /* 0x010fc80007f9e0ff */
[----:B------:R-:W-:Y:S01]  /*11f0*/  @!P1 LEA.HI.X.SX32 R7, R10, R7, 0x1, P4 ;  /* 0x000000070a079211 */ /* 0x000fe200020f0eff */
[----:B--2---:R4:W-:Y:S05]  /*1200*/  @!P0 STG.E.U8 desc[UR8][R4.64], R11 ;  /* 0x0000000b04008986 */ /* 0x0049ea000c101108 */
[----:B------:R-:W2:Y:S01]  /*1210*/  @!P1 LDG.E.U8 R7, desc[UR8][R6.64] ;  /* 0x0000000806079981 */ /* 0x000ea2000c1e1100 */
[----:B------:R-:W-:Y:S02]  /*1220*/  @!P1 IMAD.IADD R8, R2, 0x1, R3 ;  /* 0x0000000102089824 */ /* 0x000fe400078e0203 */
[----:B------:R-:W-:Y:S02]  /*1230*/  VIADD R3, R3, 0x2 ;  /* 0x0000000203037836 */ /* 0x000fe40000000000 */
[----:B------:R-:W-:-:S05]  /*1240*/  @!P1 IMAD R17, R8, R17, R17 ;  /* 0x0000001108119224 */ /* 0x000fca00078e0211 */
[----:B-1----:R-:W-:-:S04]  /*1250*/  @!P1 IADD3 R8, P0, PT, R17, R12, RZ ;  /* 0x0000000c11089210 */ /* 0x002fc80007f1e0ff */
[----:B------:R-:W-:-:S05]  /*1260*/  @!P1 LEA.HI.X.SX32 R9, R17, R13, 0x1, P0 ;  /* 0x0000000d11099211 */ /* 0x000fca00000f0eff */
[----:B--2---:R4:W-:Y:S04]  /*1270*/  @!P1 STG.E.U8 desc[UR8][R8.64], R7 ;  /* 0x0000000708009986 */ /* 0x0049e8000c101108 */
.L_x_21:
[----:B------:R-:W-:Y:S05]  /*1280*/  BRA.U !UP1, `(.L_x_19) ;  /* 0x0000000109507547 */ /* 0x000fea000b800000 */
[----:B------:R-:W1:Y:S01]  /*1290*/  LDCU.64 UR6, c[0x0][0x398] ;  /* 0x00007300ff0677ac */ /* 0x000e620008000a00 */
[----:B---34-:R-:W-:Y:S01]  /*12a0*/  IMAD.IADD R5, R25, 0x1, R3 ;  /* 0x0000000119057824 */ /* 0x018fe200078e0203 */
[----:B------:R-:W-:Y:S01]  /*12b0*/  BSSY.RECONVERGENT B0, `(.L_x_19) ;  /* 0x0000011000007945 */ /* 0x000fe20003800200 */
[----:B-1----:R-:W-:-:S04]  /*12c0*/  ISETP.GE.AND P0, PT, R0, UR6, PT ;  /* 0x0000000600007c0c */ /* 0x002fc8000bf06270 */
[----:B------:R-:W-:-:S04]  /*12d0*/  ISETP.GE.OR P0, PT, R5, UR7, P0 ;  /* 0x0000000705007c0c */ /* 0x000fc80008706670 */
[----:B------:R-:W-:-:S13]  /*12e0*/  ISETP.LT.OR P0, PT, R5, RZ, P0 ;  /* 0x000000ff0500720c */ /* 0x000fda0000701670 */
[----:B------:R-:W-:Y:S05]  /*12f0*/  @P0 BRA `(.L_x_22) ;  /* 0x0000000000300947 */ /* 0x000fea0003800000 */
[----:B------:R-:W1:Y:S01]  /*1300*/  LDCU UR5, c[0x0][0x394] ;  /* 0x00007280ff0577ac */ /* 0x000e620008000800 */
[----:B------:R-:W-:Y:S01]  /*1310*/  IMAD R0, R0, UR7, R5 ;  /* 0x0000000700007c24 */ /* 0x000fe2000f8e0205 */
[----:B------:R-:W3:Y:S03]  /*1320*/  LDCU.128 UR12, c[0x0][0x380] ;  /* 0x00007000ff0c77ac */ /* 0x000ee60008000c00 */
[----:B-1----:R-:W-:-:S05]  /*1330*/  IMAD R0, R0, UR5, RZ ;  /* 0x0000000500007c24 */ /* 0x002fca000f8e02ff */
[----:B---3--:R-:W-:-:S04]  /*1340*/  IADD3 R4, P0, PT, R0, UR12, RZ ;  /* 0x0000000c00047c10 */ /* 0x008fc8000ff1e0ff */
[----:B------:R-:W-:-:S06]  /*1350*/  LEA.HI.X.SX32 R5, R0, UR13, 0x1, P0 ;  /* 0x0000000d00057c11 */ /* 0x000fcc00080f0eff */
[----:B0-----:R-:W3:Y:S01]  /*1360*/  LDG.E.U8 R5, desc[UR8][R4.64] ;  /* 0x0000000804057981 */ /* 0x001ee2000c1e1100 */
[----:B------:R-:W-:-:S04]  /*1370*/  IMAD.IADD R2, R2, 0x1, R3 ;  /* 0x0000000102027824 */ /* 0x000fc800078e0203 */
[----:B------:R-:W-:-:S05]  /*1380*/  IMAD R0, R2, UR5, RZ ;  /* 0x0000000502007c24 */ /* 0x000fca000f8e02ff */
[----:B------:R-:W-:-:S04]  /*1390*/  IADD3 R2, P0, PT, R0, UR14, RZ ;  /* 0x0000000e00027c10 */ /* 0x000fc8000ff1e0ff */
[----:B------:R-:W-:-:S05]  /*13a0*/  LEA.HI.X.SX32 R3, R0, UR15, 0x1, P0 ;  /* 0x0000000f00037c11 */ /* 0x000fca00080f0eff */
[----:B---3--:R1:W-:Y:S04]  /*13b0*/  STG.E.U8 desc[UR8][R2.64], R5 ;  /* 0x0000000502007986 */ /* 0x0083e8000c101108 */
.L_x_22:
[----:B0-----:R-:W-:Y:S05]  /*13c0*/  BSYNC.RECONVERGENT B0 ;  /* 0x0000000000007941 */ /* 0x001fea0003800200 */
.L_x_19:
[----:B------:R-:W-:Y:S05]  /*13d0*/  @P2 BRA `(.L_x_23) ;  /* 0xffffffec00582947 */ /* 0x000fea000383ffff */
[----:B0-----:R-:W-:Y:S05]  /*13e0*/  EXIT ;  /* 0x000000000000794d */ /* 0x001fea0003800000 */
.L_x_24:
        /* <DEDUP_REMOVED lines=9> */
.L_x_31:


//--------------------- .text._Z21reflection_pad_kernelPKaPaiiii --------------------------
	.section	.text._Z21reflection_pad_kernelPKaPaiiii,"ax",@progbits
	.align	128
        .global         _Z21reflection_pad_kernelPKaPaiiii
        .type           _Z21reflection_pad_kernelPKaPaiiii,@function
        .size           _Z21reflection_pad_kernelPKaPaiiii,(.L_x_32 - _Z21reflection_pad_kernelPKaPaiiii)
        .other          _Z21reflection_pad_kernelPKaPaiiii,@"STO_CUDA_ENTRY STV_DEFAULT"
_Z21reflection_pad_kernelPKaPaiiii:
.text._Z21reflection_pad_kernelPKaPaiiii:
[----:B------:R-:W-:Y:S01]  /*0000*/  LDC R1, c[0x0][0x37c] ;  /* 0x0000df00ff017b82 */ /* 0x000fe20000000800 */
[----:B------:R-:W0:Y:S07]  /*0010*/  S2R R5, SR_TID.X ;  /* 0x0000000000057919 */ /* 0x000e2e0000002100 */
[----:B------:R-:W1:Y:S01]  /*0020*/  LDC R2, c[0x0][0x364] ;  /* 0x0000d900ff027b82 */ /* 0x000e620000000800 */
[----:B------:R-:W1:Y:S07]  /*0030*/  S2R R3, SR_TID.Y ;  /* 0x0000000000037919 */ /* 0x000e6e0000002200 */
[----:B------:R-:W0:Y:S08]  /*0040*/  S2UR UR5, SR_CTAID.X ;  /* 0x00000000000579c3 */ /* 0x000e300000002500 */
[----:B------:R-:W0:Y:S08]  /*0050*/  LDC R4, c[0x0][0x360] ;  /* 0x0000d800ff047b82 */ /* 0x000e300000000800 */
[----:B------:R-:W1:Y:S08]  /*0060*/  S2UR UR4, SR_CTAID.Y ;  /* 0x00000000000479c3 */ /* 0x000e700000002600 */
[----:B------:R-:W2:Y:S08]  /*0070*/  LDC.64 R8, c[0x0][0x398] ;  /* 0x0000e600ff087b82 */ /* 0x000eb00000000a00 */
[----:B------:R-:W3:Y:S01]  /*0080*/  LDC R7, c[0x0][0x394] ;  /* 0x0000e500ff077b82 */ /* 0x000ee20000000800 */
[----:B0-----:R-:W-:-:S02]  /*0090*/  IMAD R4, R4, UR5, R5 ;  /* 0x0000000504047c24 */ /* 0x001fc4000f8e0205 */
[----:B-1----:R-:W-:Y:S01]  /*00a0*/  IMAD R2, R2, UR4, R3 ;  /* 0x0000000402027c24 */ /* 0x002fe2000f8e0203 */
[----:B------:R-:W0:Y:S02]  /*00b0*/  LDCU.64 UR4, c[0x0][0x358] ;  /* 0x00006b00ff0477ac */ /* 0x000e240008000a00 */
[-C--:B--2---:R-:W-:Y:S01]  /*00c0*/  ISETP.GE.AND P0, PT, R4, R9.reuse, PT ;  /* 0x000000090400720c */ /* 0x084fe20003f06270 */
[----:B------:R-:W-:-:S03]  /*00d0*/  IMAD R0, R2, R9, R4 ;  /* 0x0000000902007224 */ /* 0x000fc600078e0204 */
[----:B------:R-:W-:Y:S01]  /*00e0*/  ISETP.GE.OR P0, PT, R2, R8, P0 ;  /* 0x000000080200720c */ /* 0x000fe20000706670 */
[----:B---3--:R-:W-:-:S12]  /*00f0*/  IMAD R0, R0, R7, RZ ;  /* 0x0000000700007224 */ /* 0x008fd800078e02ff */
[----:B0-----:R-:W-:Y:S05]  /*0100*/  @P0 BRA `(.L_x_25) ;  /* 0x0000000000240947 */ /* 0x001fea0003800000 */
[----:B------:R-:W0:Y:S01]  /*0110*/  LDCU.128 UR8, c[0x0][0x380] ;  /* 0x00007000ff0877ac */ /* 0x000e220008000c00 */
[----:B------:R-:W-:Y:S02]  /*0120*/  SHF.R.S32.HI R5, RZ, 0x1f, R0 ;  /* 0x0000001fff057819 */ /* 0x000fe40000011400 */
[----:B0-----:R-:W-:-:S04]  /*0130*/  IADD3 R2, P0, PT, R0, UR8, RZ ;  /* 0x0000000800027c10 */ /* 0x001fc8000ff1e0ff */
[----:B------:R-:W-:-:S06]  /*0140*/  IADD3.X R3, PT, PT, R5, UR9, RZ, P0, !PT ;  /* 0x0000000905037c10 */ /* 0x000fcc00087fe4ff */
[----:B------:R-:W2:Y:S01]  /*0150*/  LDG.E.U8 R3, desc[UR4][R2.64] ;  /* 0x0000000402037981 */ /* 0x000ea2000c1e1100 */
[----:B------:R-:W-:-:S04]  /*0160*/  IADD3 R4, P0, PT, R0, UR10, RZ ;  /* 0x0000000a00047c10 */ /* 0x000fc8000ff1e0ff */
[----:B------:R-:W-:-:S05]  /*0170*/  IADD3.X R5, PT, PT, R5, UR11, RZ, P0, !PT ;  /* 0x0000000b05057c10 */ /* 0x000fca00087fe4ff */
[----:B--2---:R-:W-:Y:S01]  /*0180*/  STG.E.U8 desc[UR4][R4.64], R3 ;  /* 0x0000000304007986 */ /* 0x004fe2000c101104 */
[----:B------:R-:W-:Y:S05]  /*0190*/  EXIT ;  /* 0x000000000000794d */ /* 0x000fea0003800000 */
.L_x_25:
[----:B------:R-:W-:-:S13]  /*01a0*/  ISETP.GE.AND P0, PT, R2, R8, PT ;  /* 0x000000080200720c */ /* 0x000fda0003f06270 */
[----:B------:R-:W-:Y:S05]  /*01b0*/  @!P0 BRA `(.L_x_26) ;  /* 0x0000000000308947 */ /* 0x000fea0003800000 */
[----:B------:R-:W-:Y:S01]  /*01c0*/  LOP3.LUT R3, RZ, R2, RZ, 0x33, !PT ;  /* 0x00000002ff037212 */ /* 0x000fe200078e33ff */
[----:B------:R-:W0:Y:S04]  /*01d0*/  LDCU.128 UR8, c[0x0][0x380] ;  /* 0x00007000ff0877ac */ /* 0x000e280008000c00 */
[----:B------:R-:W-:-:S04]  /*01e0*/  IMAD R3, R8, 0x2, R3 ;  /* 0x0000000208037824 */ /* 0x000fc800078e0203 */
[----:B------:R-:W-:-:S04]  /*01f0*/  IMAD R3, R3, R9, R4 ;  /* 0x0000000903037224 */ /* 0x000fc800078e0204 */
[----:B------:R-:W-:-:S05]  /*0200*/  IMAD R3, R3, R7, RZ ;  /* 0x0000000703037224 */ /* 0x000fca00078e02ff */
[----:B0-----:R-:W-:-:S04]  /*0210*/  IADD3 R2, P0, PT, R3, UR8, RZ ;  /* 0x0000000803027c10 */ /* 0x001fc8000ff1e0ff */
[----:B------:R-:W-:-:S06]  /*0220*/  LEA.HI.X.SX32 R3, R3, UR9, 0x1, P0 ;  /* 0x0000000903037c11 */ /* 0x000fcc00080f0eff */
[----:B------:R-:W2:Y:S01]  /*0230*/  LDG.E.U8 R3, desc[UR4][R2.64] ;  /* 0x0000000402037981 */ /* 0x000ea2000c1e1100 */
[----:B------:R-:W-:-:S04]  /*0240*/  IADD3 R4, P0, PT, R0, UR10, RZ ;  /* 0x0000000a00047c10 */ /* 0x000fc8000ff1e0ff */
[----:B------:R-:W-:-:S05]  /*0250*/  LEA.HI.X.SX32 R5, R0, UR11, 0x1, P0 ;  /* 0x0000000b00057c11 */ /* 0x000fca00080f0eff */
[----:B--2---:R-:W-:Y:S01]  /*0260*/  STG.E.U8 desc[UR4][R4.64], R3 ;  /* 0x0000000304007986 */ /* 0x004fe2000c101104 */
[----:B------:R-:W-:Y:S05]  /*0270*/  EXIT ;  /* 0x000000000000794d */ /* 0x000fea0003800000 */
.L_x_26:
[----:B------:R-:W-:-:S13]  /*0280*/  ISETP.GT.AND P0, PT, R4, -0x1, PT ;  /* 0xffffffff0400780c */ /* 0x000fda0003f04270 */
[----:B------:R-:W-:Y:S05]  /*0290*/  @P0 BRA `(.L_x_27) ;  /* 0x0000000000280947 */ /* 0x000fea0003800000 */
[----:B------:R-:W0:Y:S01]  /*02a0*/  LDCU.128 UR8, c[0x0][0x380] ;  /* 0x00007000ff0877ac */ /* 0x000e220008000c00 */
[----:B------:R-:W-:-:S04]  /*02b0*/  IMAD R2, R2, R9, -R4 ;  /* 0x0000000902027224 */ /* 0x000fc800078e0a04 */
[----:B------:R-:W-:-:S05]  /*02c0*/  IMAD R3, R2, R7, R7 ;  /* 0x0000000702037224 */ /* 0x000fca00078e0207 */
[----:B0-----:R-:W-:-:S04]  /*02d0*/  IADD3 R2, P0, PT, R3, UR8, RZ ;  /* 0x0000000803027c10 */ /* 0x001fc8000ff1e0ff */
[----:B------:R-:W-:-:S06]  /*02e0*/  LEA.HI.X.SX32 R3, R3, UR9, 0x1, P0 ;  /* 0x0000000903037c11 */ /* 0x000fcc00080f0eff */
[----:B------:R-:W2:Y:S01]  /*02f0*/  LDG.E.U8 R3, desc[UR4][R2.64] ;  /* 0x0000000402037981 */ /* 0x000ea2000c1e1100 */
[----:B------:R-:W-:-:S04]  /*0300*/  IADD3 R4, P0, PT, R0, UR10, RZ ;  /* 0x0000000a00047c10 */ /* 0x000fc8000ff1e0ff */
[----:B------:R-:W-:-:S05]  /*0310*/  LEA.HI.X.SX32 R5, R0, UR11, 0x1, P0 ;  /* 0x0000000b00057c11 */ /* 0x000fca00080f0eff */
[----:B--2---:R-:W-:Y:S01]  /*0320*/  STG.E.U8 desc[UR4][R4.64], R3 ;  /* 0x0000000304007986 */ /* 0x004fe2000c101104 */
[----:B------:R-:W-:Y:S05]  /*0330*/  EXIT ;  /* 0x000000000000794d */ /* 0x000fea0003800000 */
.L_x_27:
[----:B------:R-:W-:-:S13]  /*0340*/  ISETP.GE.AND P0, PT, R4, R9, PT ;  /* 0x000000090400720c */ /* 0x000fda0003f06270 */
[----:B------:R-:W-:Y:S05]  /*0350*/  @!P0 EXIT ;  /* 0x000000000000894d */ /* 0x000fea0003800000 */
        /* <DEDUP_REMOVED lines=12> */
.L_x_28:
        /* <DEDUP_REMOVED lines=14> */
.L_x_32:


//--------------------- .nv.shared.reserved.0     --------------------------
	.section	.nv.shared.reserved.0,"aw",@nobits
	.weak		__nv_reservedSMEM_offset_0_alias
	.size		__nv_reservedSMEM_offset_0_alias, 0, 64
	.other		__nv_reservedSMEM_offset_0_alias,@"STO_CUDA_RESERVED_SHARED STV_DEFAULT"
__nv_reservedSMEM_offset_0_alias:
	.zero		0
	.zero		64


//--------------------- .nv.constant0._Z13cumsum_kernelPKaPaiiiii --------------------------
	.section	.nv.constant0._Z13cumsum_kernelPKaPaiiiii,"a",@progbits
	.sectionflags	@""
	.align	4
.nv.constant0._Z13cumsum_kernelPKaPaiiiii:
	.zero		932


//--------------------- .nv.constant0._Z17batch_norm_kernelPKaPaPKfS3_iiiii --------------------------
	.section	.nv.constant0._Z17batch_norm_kernelPKaPaPKfS3_iiiii,"a",@progbits
	.sectionflags	@""
	.align	4
.nv.constant0._Z17batch_norm_kernelPKaPaPKfS3_iiiii:
	.zero		948


//--------------------- .nv.constant0._Z13unfold_kernelPKaPaiiiii --------------------------
	.section	.nv.constant0._Z13unfold_kernelPKaPaiiiii,"a",@progbits
	.sectionflags	@""
	.align	4
.nv.constant0._Z13unfold_kernelPKaPaiiiii:
	.zero		932


//--------------------- .nv.constant0._Z21reflection_pad_kernelPKaPaiiii --------------------------
	.section	.nv.constant0._Z21reflection_pad_kernelPKaPaiiii,"a",@progbits
	.sectionflags	@""
	.align	4
.nv.constant0._Z21reflection_pad_kernelPKaPaiiii:
	.zero		928


//--------------------- SYMBOLS --------------------------

	.type		.nv.reservedSmem.offset0,@object
	.size		.nv.reservedSmem.offset0,0x4
